//
// Generated by NVIDIA NVVM Compiler
//
// Compiler Build ID: CL-36424714
// Cuda compilation tools, release 13.0, V13.0.88
// Based on NVVM 20.0.0
//

.version 9.0
.target sm_100
.address_size 64

	// .globl	analysis_lower
.global .align 4 .u32 row_idx;
// _ZZ11solve_lowerIfEvjjPjS0_PVbS0_S0_PT_PVS3_E7lvl_idx has been demoted
// _ZZ11solve_lowerIfEvjjPjS0_PVbS0_S0_PT_PVS3_E10cols_cache has been demoted
// _ZZ11solve_lowerIfEvjjPjS0_PVbS0_S0_PT_PVS3_E10vals_cache has been demoted
// _ZZ11solve_lowerIdEvjjPjS0_PVbS0_S0_PT_PVS3_E7lvl_idx has been demoted
// _ZZ11solve_lowerIdEvjjPjS0_PVbS0_S0_PT_PVS3_E10cols_cache has been demoted
// _ZZ11solve_lowerIdEvjjPjS0_PVbS0_S0_PT_PVS3_E10vals_cache has been demoted
// _ZZ11solve_upperIfEvjjPjS0_PVbS0_S0_PT_PVS3_E7lvl_idx has been demoted
// _ZZ11solve_upperIfEvjjPjS0_PVbS0_S0_PT_PVS3_E10cols_cache has been demoted
// _ZZ11solve_upperIfEvjjPjS0_PVbS0_S0_PT_PVS3_E10vals_cache has been demoted
// _ZZ11solve_upperIdEvjjPjS0_PVbS0_S0_PT_PVS3_E7lvl_idx has been demoted
// _ZZ11solve_upperIdEvjjPjS0_PVbS0_S0_PT_PVS3_E10cols_cache has been demoted
// _ZZ11solve_upperIdEvjjPjS0_PVbS0_S0_PT_PVS3_E10vals_cache has been demoted

.visible .entry analysis_lower(
	.param .u32 analysis_lower_param_0,
	.param .u64 .ptr .align 1 analysis_lower_param_1,
	.param .u64 .ptr .align 1 analysis_lower_param_2,
	.param .u64 .ptr .align 1 analysis_lower_param_3,
	.param .u64 .ptr .align 1 analysis_lower_param_4,
	.param .u64 .ptr .align 1 analysis_lower_param_5
)
{
	.reg .pred 	%p<7>;
	.reg .b16 	%rs<3>;
	.reg .b32 	%r<22>;
	.reg .b64 	%rd<23>;

	ld.param.u32 	%r10, [analysis_lower_param_0];
	ld.param.u64 	%rd5, [analysis_lower_param_1];
	ld.param.u64 	%rd8, [analysis_lower_param_2];
	ld.param.u64 	%rd9, [analysis_lower_param_3];
	ld.param.u64 	%rd6, [analysis_lower_param_4];
	ld.param.u64 	%rd7, [analysis_lower_param_5];
	cvta.to.global.u64 	%rd1, %rd8;
	cvta.to.global.u64 	%rd2, %rd9;
	atom.global.add.u32 	%r1, [row_idx], 1;
	setp.ge.u32 	%p1, %r1, %r10;
	@%p1 bra 	$L__BB0_8;
	cvta.to.global.u64 	%rd10, %rd6;
	mul.wide.s32 	%rd11, %r1, 4;
	add.s64 	%rd12, %rd10, %rd11;
	ld.global.u32 	%r19, [%rd12];
	ld.global.u32 	%r12, [%rd12+4];
	add.s32 	%r3, %r12, -1;
	setp.ge.u32 	%p2, %r19, %r3;
	mov.b32 	%r21, 0;
	@%p2 bra 	$L__BB0_6;
	cvta.to.global.u64 	%rd3, %rd7;
	mov.b32 	%r21, 0;
$L__BB0_3:
	mul.wide.u32 	%rd13, %r19, 4;
	add.s64 	%rd14, %rd3, %rd13;
	ld.global.u32 	%r6, [%rd14];
	cvt.u64.u32 	%rd15, %r6;
	add.s64 	%rd4, %rd1, %rd15;
$L__BB0_4:
	ld.volatile.global.u8 	%rs1, [%rd4];
	setp.eq.s16 	%p3, %rs1, 0;
	@%p3 bra 	$L__BB0_4;
	mul.wide.u32 	%rd16, %r6, 4;
	add.s64 	%rd17, %rd2, %rd16;
	ld.volatile.global.u32 	%r14, [%rd17];
	setp.gt.u32 	%p4, %r21, %r14;
	add.s32 	%r15, %r14, 1;
	selp.b32 	%r21, %r21, %r15, %p4;
	add.s32 	%r19, %r19, 1;
	setp.ne.s32 	%p5, %r19, %r3;
	@%p5 bra 	$L__BB0_3;
$L__BB0_6:
	cvt.s64.s32 	%rd18, %r1;
	cvta.to.global.u64 	%rd19, %rd5;
	atom.global.max.u32 	%r16, [%rd19], %r21;
	add.s64 	%rd21, %rd2, %rd11;
	st.volatile.global.u32 	[%rd21], %r21;
	add.s64 	%rd22, %rd1, %rd18;
	mov.b16 	%rs2, 1;
	st.volatile.global.u8 	[%rd22], %rs2;
	add.s32 	%r17, %r10, -1;
	setp.ne.s32 	%p6, %r1, %r17;
	@%p6 bra 	$L__BB0_8;
	mov.b32 	%r18, 0;
	st.global.u32 	[row_idx], %r18;
$L__BB0_8:
	ret;

}
	// .globl	analysis_upper
.visible .entry analysis_upper(
	.param .u32 analysis_upper_param_0,
	.param .u64 .ptr .align 1 analysis_upper_param_1,
	.param .u64 .ptr .align 1 analysis_upper_param_2,
	.param .u64 .ptr .align 1 analysis_upper_param_3,
	.param .u64 .ptr .align 1 analysis_upper_param_4,
	.param .u64 .ptr .align 1 analysis_upper_param_5
)
{
	.reg .pred 	%p<7>;
	.reg .b16 	%rs<3>;
	.reg .b32 	%r<24>;
	.reg .b64 	%rd<25>;

	ld.param.u32 	%r11, [analysis_upper_param_0];
	ld.param.u64 	%rd5, [analysis_upper_param_1];
	ld.param.u64 	%rd8, [analysis_upper_param_2];
	ld.param.u64 	%rd9, [analysis_upper_param_3];
	ld.param.u64 	%rd6, [analysis_upper_param_4];
	ld.param.u64 	%rd7, [analysis_upper_param_5];
	cvta.to.global.u64 	%rd1, %rd8;
	cvta.to.global.u64 	%rd2, %rd9;
	atom.global.add.u32 	%r1, [row_idx], 1;
	not.b32 	%r12, %r1;
	add.s32 	%r2, %r11, %r12;
	setp.lt.s32 	%p1, %r2, 0;
	@%p1 bra 	$L__BB1_8;
	cvta.to.global.u64 	%rd10, %rd6;
	mul.wide.u32 	%rd11, %r2, 4;
	add.s64 	%rd12, %rd10, %rd11;
	ld.global.u32 	%r3, [%rd12];
	sub.s32 	%r14, %r11, %r1;
	mul.wide.s32 	%rd13, %r14, 4;
	add.s64 	%rd14, %rd10, %rd13;
	ld.global.u32 	%r15, [%rd14];
	add.s32 	%r21, %r15, -1;
	setp.le.u32 	%p2, %r21, %r3;
	mov.b32 	%r23, 0;
	@%p2 bra 	$L__BB1_6;
	cvta.to.global.u64 	%rd3, %rd7;
	mov.b32 	%r23, 0;
$L__BB1_3:
	mul.wide.u32 	%rd15, %r21, 4;
	add.s64 	%rd16, %rd3, %rd15;
	ld.global.u32 	%r7, [%rd16];
	cvt.u64.u32 	%rd17, %r7;
	add.s64 	%rd4, %rd1, %rd17;
$L__BB1_4:
	ld.volatile.global.u8 	%rs1, [%rd4];
	setp.eq.s16 	%p3, %rs1, 0;
	@%p3 bra 	$L__BB1_4;
	mul.wide.u32 	%rd18, %r7, 4;
	add.s64 	%rd19, %rd2, %rd18;
	ld.volatile.global.u32 	%r17, [%rd19];
	setp.gt.u32 	%p4, %r23, %r17;
	add.s32 	%r18, %r17, 1;
	selp.b32 	%r23, %r23, %r18, %p4;
	add.s32 	%r21, %r21, -1;
	setp.gt.u32 	%p5, %r21, %r3;
	@%p5 bra 	$L__BB1_3;
$L__BB1_6:
	cvt.u64.u32 	%rd20, %r2;
	cvta.to.global.u64 	%rd21, %rd5;
	atom.global.max.u32 	%r19, [%rd21], %r23;
	add.s64 	%rd23, %rd2, %rd11;
	st.volatile.global.u32 	[%rd23], %r23;
	add.s64 	%rd24, %rd1, %rd20;
	mov.b16 	%rs2, 1;
	st.volatile.global.u8 	[%rd24], %rs2;
	setp.ne.s32 	%p6, %r2, 0;
	@%p6 bra 	$L__BB1_8;
	mov.b32 	%r20, 0;
	st.global.u32 	[row_idx], %r20;
$L__BB1_8:
	ret;

}
	// .globl	solve_lower_float
.visible .entry solve_lower_float(
	.param .u32 solve_lower_float_param_0,
	.param .u32 solve_lower_float_param_1,
	.param .u64 .ptr .align 1 solve_lower_float_param_2,
	.param .u64 .ptr .align 1 solve_lower_float_param_3,
	.param .u64 .ptr .align 1 solve_lower_float_param_4,
	.param .u64 .ptr .align 1 solve_lower_float_param_5,
	.param .u64 .ptr .align 1 solve_lower_float_param_6,
	.param .u64 .ptr .align 1 solve_lower_float_param_7,
	.param .u64 .ptr .align 1 solve_lower_float_param_8
)
{
	.reg .pred 	%p<14>;
	.reg .b16 	%rs<3>;
	.reg .b32 	%r<37>;
	.reg .b32 	%f<23>;
	.reg .b64 	%rd<34>;
	// demoted variable
	.shared .align 4 .u32 _ZZ11solve_lowerIfEvjjPjS0_PVbS0_S0_PT_PVS3_E7lvl_idx;
	// demoted variable
	.shared .align 4 .b8 _ZZ11solve_lowerIfEvjjPjS0_PVbS0_S0_PT_PVS3_E10cols_cache[512];
	// demoted variable
	.shared .align 4 .b8 _ZZ11solve_lowerIfEvjjPjS0_PVbS0_S0_PT_PVS3_E10vals_cache[512];
	ld.param.u32 	%r16, [solve_lower_float_param_0];
	ld.param.u32 	%r17, [solve_lower_float_param_1];
	ld.param.u64 	%rd7, [solve_lower_float_param_2];
	ld.param.u64 	%rd8, [solve_lower_float_param_3];
	ld.param.u64 	%rd11, [solve_lower_float_param_4];
	ld.param.u64 	%rd9, [solve_lower_float_param_5];
	ld.param.u64 	%rd10, [solve_lower_float_param_6];
	ld.param.u64 	%rd12, [solve_lower_float_param_7];
	ld.param.u64 	%rd13, [solve_lower_float_param_8];
	cvta.to.global.u64 	%rd1, %rd11;
	cvta.to.global.u64 	%rd2, %rd13;
	cvta.to.global.u64 	%rd3, %rd12;
	mov.u32 	%r1, %tid.x;
	setp.ne.s32 	%p1, %r1, 0;
	@%p1 bra 	$L__BB2_2;
	cvta.to.global.u64 	%rd14, %rd7;
	atom.global.add.u32 	%r18, [%rd14], 1;
	st.shared.u32 	[_ZZ11solve_lowerIfEvjjPjS0_PVbS0_S0_PT_PVS3_E7lvl_idx], %r18;
$L__BB2_2:
	bar.sync 	0;
	ld.shared.u32 	%r2, [_ZZ11solve_lowerIfEvjjPjS0_PVbS0_S0_PT_PVS3_E7lvl_idx];
	setp.ge.u32 	%p2, %r2, %r17;
	@%p2 bra 	$L__BB2_23;
	cvta.to.global.u64 	%rd15, %rd9;
	cvta.to.global.u64 	%rd16, %rd8;
	mul.wide.u32 	%rd17, %r2, 4;
	add.s64 	%rd18, %rd16, %rd17;
	ld.global.u32 	%r3, [%rd18];
	mul.wide.u32 	%rd19, %r3, 4;
	add.s64 	%rd20, %rd15, %rd19;
	ld.global.u32 	%r4, [%rd20];
	add.s32 	%r19, %r3, 1;
	mul.wide.u32 	%rd21, %r19, 4;
	add.s64 	%rd22, %rd15, %rd21;
	ld.global.u32 	%r20, [%rd22];
	add.s32 	%r5, %r20, -1;
	mul.wide.u32 	%rd23, %r5, 4;
	add.s64 	%rd24, %rd3, %rd23;
	ld.global.f32 	%f1, [%rd24];
	setp.ge.u32 	%p3, %r1, %r16;
	mul.lo.s32 	%r6, %r17, %r1;
	add.s32 	%r21, %r3, %r6;
	mul.wide.u32 	%rd25, %r21, 4;
	add.s64 	%rd4, %rd2, %rd25;
	@%p3 bra 	$L__BB2_5;
	ld.volatile.global.f32 	%f21, [%rd4];
$L__BB2_5:
	setp.ge.u32 	%p4, %r4, %r5;
	@%p4 bra 	$L__BB2_19;
	shl.b32 	%r23, %r1, 2;
	mov.u32 	%r24, _ZZ11solve_lowerIfEvjjPjS0_PVbS0_S0_PT_PVS3_E10cols_cache;
	add.s32 	%r7, %r24, %r23;
	mov.u32 	%r25, _ZZ11solve_lowerIfEvjjPjS0_PVbS0_S0_PT_PVS3_E10vals_cache;
	add.s32 	%r8, %r25, %r23;
	cvta.to.global.u64 	%rd5, %rd10;
	mov.u32 	%r34, %r4;
$L__BB2_7:
	sub.s32 	%r26, %r34, %r4;
	and.b32  	%r11, %r26, 127;
	setp.ne.s32 	%p5, %r11, 0;
	@%p5 bra 	$L__BB2_11;
	add.s32 	%r12, %r34, %r1;
	setp.ge.s32 	%p6, %r12, %r5;
	@%p6 bra 	$L__BB2_10;
	mul.wide.s32 	%rd26, %r12, 4;
	add.s64 	%rd27, %rd5, %rd26;
	ld.global.u32 	%r27, [%rd27];
	st.shared.u32 	[%r7], %r27;
	add.s64 	%rd28, %rd3, %rd26;
	ld.global.f32 	%f13, [%rd28];
	st.shared.f32 	[%r8], %f13;
$L__BB2_10:
	bar.sync 	0;
$L__BB2_11:
	setp.ge.u32 	%p7, %r1, %r16;
	@%p7 bra 	$L__BB2_13;
	shl.b32 	%r28, %r11, 2;
	add.s32 	%r30, %r24, %r28;
	ld.shared.u32 	%r36, [%r30];
	add.s32 	%r32, %r25, %r28;
	ld.shared.f32 	%f20, [%r32];
$L__BB2_13:
	setp.ne.s32 	%p8, %r1, 0;
	@%p8 bra 	$L__BB2_16;
	cvt.u64.u32 	%rd29, %r36;
	add.s64 	%rd6, %rd1, %rd29;
$L__BB2_15:
	ld.volatile.global.u8 	%rs1, [%rd6];
	setp.eq.s16 	%p9, %rs1, 0;
	@%p9 bra 	$L__BB2_15;
$L__BB2_16:
	setp.ge.u32 	%p10, %r1, %r16;
	bar.sync 	0;
	@%p10 bra 	$L__BB2_18;
	add.s32 	%r33, %r36, %r6;
	mul.wide.u32 	%rd30, %r33, 4;
	add.s64 	%rd31, %rd2, %rd30;
	ld.volatile.global.f32 	%f14, [%rd31];
	mul.f32 	%f15, %f20, %f14;
	sub.f32 	%f21, %f21, %f15;
$L__BB2_18:
	add.s32 	%r34, %r34, 1;
	setp.ne.s32 	%p11, %r34, %r5;
	@%p11 bra 	$L__BB2_7;
$L__BB2_19:
	setp.ge.u32 	%p12, %r1, %r16;
	@%p12 bra 	$L__BB2_21;
	div.rn.f32 	%f16, %f21, %f1;
	st.volatile.global.f32 	[%rd4], %f16;
$L__BB2_21:
	setp.ne.s32 	%p13, %r1, 0;
	membar.gl;
	bar.sync 	0;
	@%p13 bra 	$L__BB2_23;
	cvt.u64.u32 	%rd32, %r3;
	add.s64 	%rd33, %rd1, %rd32;
	mov.b16 	%rs2, 1;
	st.volatile.global.u8 	[%rd33], %rs2;
$L__BB2_23:
	ret;

}
	// .globl	solve_lower_double
.visible .entry solve_lower_double(
	.param .u32 solve_lower_double_param_0,
	.param .u32 solve_lower_double_param_1,
	.param .u64 .ptr .align 1 solve_lower_double_param_2,
	.param .u64 .ptr .align 1 solve_lower_double_param_3,
	.param .u64 .ptr .align 1 solve_lower_double_param_4,
	.param .u64 .ptr .align 1 solve_lower_double_param_5,
	.param .u64 .ptr .align 1 solve_lower_double_param_6,
	.param .u64 .ptr .align 1 solve_lower_double_param_7,
	.param .u64 .ptr .align 1 solve_lower_double_param_8
)
{
	.reg .pred 	%p<14>;
	.reg .b16 	%rs<3>;
	.reg .b32 	%r<39>;
	.reg .b64 	%rd<35>;
	.reg .b64 	%fd<23>;
	// demoted variable
	.shared .align 4 .u32 _ZZ11solve_lowerIdEvjjPjS0_PVbS0_S0_PT_PVS3_E7lvl_idx;
	// demoted variable
	.shared .align 4 .b8 _ZZ11solve_lowerIdEvjjPjS0_PVbS0_S0_PT_PVS3_E10cols_cache[512];
	// demoted variable
	.shared .align 8 .b8 _ZZ11solve_lowerIdEvjjPjS0_PVbS0_S0_PT_PVS3_E10vals_cache[1024];
	ld.param.u32 	%r16, [solve_lower_double_param_0];
	ld.param.u32 	%r17, [solve_lower_double_param_1];
	ld.param.u64 	%rd7, [solve_lower_double_param_2];
	ld.param.u64 	%rd8, [solve_lower_double_param_3];
	ld.param.u64 	%rd11, [solve_lower_double_param_4];
	ld.param.u64 	%rd9, [solve_lower_double_param_5];
	ld.param.u64 	%rd10, [solve_lower_double_param_6];
	ld.param.u64 	%rd12, [solve_lower_double_param_7];
	ld.param.u64 	%rd13, [solve_lower_double_param_8];
	cvta.to.global.u64 	%rd1, %rd11;
	cvta.to.global.u64 	%rd2, %rd13;
	cvta.to.global.u64 	%rd3, %rd12;
	mov.u32 	%r1, %tid.x;
	setp.ne.s32 	%p1, %r1, 0;
	@%p1 bra 	$L__BB3_2;
	cvta.to.global.u64 	%rd14, %rd7;
	atom.global.add.u32 	%r18, [%rd14], 1;
	st.shared.u32 	[_ZZ11solve_lowerIdEvjjPjS0_PVbS0_S0_PT_PVS3_E7lvl_idx], %r18;
$L__BB3_2:
	bar.sync 	0;
	ld.shared.u32 	%r2, [_ZZ11solve_lowerIdEvjjPjS0_PVbS0_S0_PT_PVS3_E7lvl_idx];
	setp.ge.u32 	%p2, %r2, %r17;
	@%p2 bra 	$L__BB3_23;
	cvta.to.global.u64 	%rd15, %rd9;
	cvta.to.global.u64 	%rd16, %rd8;
	mul.wide.u32 	%rd17, %r2, 4;
	add.s64 	%rd18, %rd16, %rd17;
	ld.global.u32 	%r3, [%rd18];
	mul.wide.u32 	%rd19, %r3, 4;
	add.s64 	%rd20, %rd15, %rd19;
	ld.global.u32 	%r4, [%rd20];
	add.s32 	%r19, %r3, 1;
	mul.wide.u32 	%rd21, %r19, 4;
	add.s64 	%rd22, %rd15, %rd21;
	ld.global.u32 	%r20, [%rd22];
	add.s32 	%r5, %r20, -1;
	mul.wide.u32 	%rd23, %r5, 8;
	add.s64 	%rd24, %rd3, %rd23;
	ld.global.f64 	%fd1, [%rd24];
	setp.ge.u32 	%p3, %r1, %r16;
	mul.lo.s32 	%r6, %r17, %r1;
	add.s32 	%r21, %r3, %r6;
	mul.wide.u32 	%rd25, %r21, 8;
	add.s64 	%rd4, %rd2, %rd25;
	@%p3 bra 	$L__BB3_5;
	ld.volatile.global.f64 	%fd21, [%rd4];
$L__BB3_5:
	setp.ge.u32 	%p4, %r4, %r5;
	@%p4 bra 	$L__BB3_19;
	shl.b32 	%r23, %r1, 2;
	mov.u32 	%r24, _ZZ11solve_lowerIdEvjjPjS0_PVbS0_S0_PT_PVS3_E10cols_cache;
	add.s32 	%r7, %r24, %r23;
	shl.b32 	%r25, %r1, 3;
	mov.u32 	%r26, _ZZ11solve_lowerIdEvjjPjS0_PVbS0_S0_PT_PVS3_E10vals_cache;
	add.s32 	%r8, %r26, %r25;
	cvta.to.global.u64 	%rd5, %rd10;
	mov.u32 	%r36, %r4;
$L__BB3_7:
	sub.s32 	%r27, %r36, %r4;
	and.b32  	%r11, %r27, 127;
	setp.ne.s32 	%p5, %r11, 0;
	@%p5 bra 	$L__BB3_11;
	add.s32 	%r12, %r36, %r1;
	setp.ge.s32 	%p6, %r12, %r5;
	@%p6 bra 	$L__BB3_10;
	mul.wide.s32 	%rd26, %r12, 4;
	add.s64 	%rd27, %rd5, %rd26;
	ld.global.u32 	%r28, [%rd27];
	st.shared.u32 	[%r7], %r28;
	mul.wide.s32 	%rd28, %r12, 8;
	add.s64 	%rd29, %rd3, %rd28;
	ld.global.f64 	%fd13, [%rd29];
	st.shared.f64 	[%r8], %fd13;
$L__BB3_10:
	bar.sync 	0;
$L__BB3_11:
	setp.ge.u32 	%p7, %r1, %r16;
	@%p7 bra 	$L__BB3_13;
	shl.b32 	%r29, %r11, 2;
	mov.u32 	%r30, _ZZ11solve_lowerIdEvjjPjS0_PVbS0_S0_PT_PVS3_E10cols_cache;
	add.s32 	%r31, %r30, %r29;
	ld.shared.u32 	%r38, [%r31];
	shl.b32 	%r32, %r11, 3;
	mov.u32 	%r33, _ZZ11solve_lowerIdEvjjPjS0_PVbS0_S0_PT_PVS3_E10vals_cache;
	add.s32 	%r34, %r33, %r32;
	ld.shared.f64 	%fd20, [%r34];
$L__BB3_13:
	setp.ne.s32 	%p8, %r1, 0;
	@%p8 bra 	$L__BB3_16;
	cvt.u64.u32 	%rd30, %r38;
	add.s64 	%rd6, %rd1, %rd30;
$L__BB3_15:
	ld.volatile.global.u8 	%rs1, [%rd6];
	setp.eq.s16 	%p9, %rs1, 0;
	@%p9 bra 	$L__BB3_15;
$L__BB3_16:
	bar.sync 	0;
	@%p7 bra 	$L__BB3_18;
	add.s32 	%r35, %r38, %r6;
	mul.wide.u32 	%rd31, %r35, 8;
	add.s64 	%rd32, %rd2, %rd31;
	ld.volatile.global.f64 	%fd14, [%rd32];
	mul.f64 	%fd15, %fd20, %fd14;
	sub.f64 	%fd21, %fd21, %fd15;
$L__BB3_18:
	add.s32 	%r36, %r36, 1;
	setp.ne.s32 	%p11, %r36, %r5;
	@%p11 bra 	$L__BB3_7;
$L__BB3_19:
	setp.ge.u32 	%p12, %r1, %r16;
	@%p12 bra 	$L__BB3_21;
	div.rn.f64 	%fd16, %fd21, %fd1;
	st.volatile.global.f64 	[%rd4], %fd16;
$L__BB3_21:
	setp.ne.s32 	%p13, %r1, 0;
	membar.gl;
	bar.sync 	0;
	@%p13 bra 	$L__BB3_23;
	cvt.u64.u32 	%rd33, %r3;
	add.s64 	%rd34, %rd1, %rd33;
	mov.b16 	%rs2, 1;
	st.volatile.global.u8 	[%rd34], %rs2;
$L__BB3_23:
	ret;

}
	// .globl	solve_upper_float
.visible .entry solve_upper_float(
	.param .u32 solve_upper_float_param_0,
	.param .u32 solve_upper_float_param_1,
	.param .u64 .ptr .align 1 solve_upper_float_param_2,
	.param .u64 .ptr .align 1 solve_upper_float_param_3,
	.param .u64 .ptr .align 1 solve_upper_float_param_4,
	.param .u64 .ptr .align 1 solve_upper_float_param_5,
	.param .u64 .ptr .align 1 solve_upper_float_param_6,
	.param .u64 .ptr .align 1 solve_upper_float_param_7,
	.param .u64 .ptr .align 1 solve_upper_float_param_8
)
{
	.reg .pred 	%p<14>;
	.reg .b16 	%rs<3>;
	.reg .b32 	%r<37>;
	.reg .b32 	%f<23>;
	.reg .b64 	%rd<34>;
	// demoted variable
	.shared .align 4 .u32 _ZZ11solve_upperIfEvjjPjS0_PVbS0_S0_PT_PVS3_E7lvl_idx;
	// demoted variable
	.shared .align 4 .b8 _ZZ11solve_upperIfEvjjPjS0_PVbS0_S0_PT_PVS3_E10cols_cache[512];
	// demoted variable
	.shared .align 4 .b8 _ZZ11solve_upperIfEvjjPjS0_PVbS0_S0_PT_PVS3_E10vals_cache[512];
	ld.param.u32 	%r16, [solve_upper_float_param_0];
	ld.param.u32 	%r17, [solve_upper_float_param_1];
	ld.param.u64 	%rd7, [solve_upper_float_param_2];
	ld.param.u64 	%rd8, [solve_upper_float_param_3];
	ld.param.u64 	%rd11, [solve_upper_float_param_4];
	ld.param.u64 	%rd9, [solve_upper_float_param_5];
	ld.param.u64 	%rd10, [solve_upper_float_param_6];
	ld.param.u64 	%rd12, [solve_upper_float_param_7];
	ld.param.u64 	%rd13, [solve_upper_float_param_8];
	cvta.to.global.u64 	%rd1, %rd11;
	cvta.to.global.u64 	%rd2, %rd13;
	cvta.to.global.u64 	%rd3, %rd12;
	mov.u32 	%r1, %tid.x;
	setp.ne.s32 	%p1, %r1, 0;
	@%p1 bra 	$L__BB4_2;
	cvta.to.global.u64 	%rd14, %rd7;
	atom.global.add.u32 	%r18, [%rd14], 1;
	st.shared.u32 	[_ZZ11solve_upperIfEvjjPjS0_PVbS0_S0_PT_PVS3_E7lvl_idx], %r18;
$L__BB4_2:
	bar.sync 	0;
	ld.shared.u32 	%r2, [_ZZ11solve_upperIfEvjjPjS0_PVbS0_S0_PT_PVS3_E7lvl_idx];
	setp.ge.u32 	%p2, %r2, %r17;
	@%p2 bra 	$L__BB4_23;
	cvta.to.global.u64 	%rd15, %rd9;
	cvta.to.global.u64 	%rd16, %rd8;
	mul.wide.u32 	%rd17, %r2, 4;
	add.s64 	%rd18, %rd16, %rd17;
	ld.global.u32 	%r3, [%rd18];
	mul.wide.u32 	%rd19, %r3, 4;
	add.s64 	%rd20, %rd15, %rd19;
	ld.global.u32 	%r4, [%rd20];
	add.s32 	%r19, %r3, 1;
	mul.wide.u32 	%rd21, %r19, 4;
	add.s64 	%rd22, %rd15, %rd21;
	ld.global.u32 	%r20, [%rd22];
	add.s32 	%r5, %r20, -1;
	mul.wide.u32 	%rd23, %r4, 4;
	add.s64 	%rd24, %rd3, %rd23;
	ld.global.f32 	%f1, [%rd24];
	setp.ge.u32 	%p3, %r1, %r16;
	mul.lo.s32 	%r6, %r17, %r1;
	add.s32 	%r21, %r3, %r6;
	mul.wide.u32 	%rd25, %r21, 4;
	add.s64 	%rd4, %rd2, %rd25;
	@%p3 bra 	$L__BB4_5;
	ld.volatile.global.f32 	%f21, [%rd4];
$L__BB4_5:
	setp.le.u32 	%p4, %r5, %r4;
	@%p4 bra 	$L__BB4_19;
	shl.b32 	%r23, %r1, 2;
	mov.u32 	%r24, _ZZ11solve_upperIfEvjjPjS0_PVbS0_S0_PT_PVS3_E10vals_cache;
	add.s32 	%r7, %r24, %r23;
	mov.u32 	%r25, _ZZ11solve_upperIfEvjjPjS0_PVbS0_S0_PT_PVS3_E10cols_cache;
	add.s32 	%r8, %r25, %r23;
	cvta.to.global.u64 	%rd5, %rd10;
	mov.u32 	%r34, %r5;
$L__BB4_7:
	sub.s32 	%r26, %r5, %r34;
	and.b32  	%r11, %r26, 127;
	setp.ne.s32 	%p5, %r11, 0;
	@%p5 bra 	$L__BB4_11;
	sub.s32 	%r12, %r34, %r1;
	setp.le.s32 	%p6, %r12, %r4;
	@%p6 bra 	$L__BB4_10;
	mul.wide.s32 	%rd26, %r12, 4;
	add.s64 	%rd27, %rd3, %rd26;
	ld.global.f32 	%f13, [%rd27];
	st.shared.f32 	[%r7], %f13;
	add.s64 	%rd28, %rd5, %rd26;
	ld.global.u32 	%r27, [%rd28];
	st.shared.u32 	[%r8], %r27;
$L__BB4_10:
	bar.sync 	0;
$L__BB4_11:
	setp.ge.u32 	%p7, %r1, %r16;
	@%p7 bra 	$L__BB4_13;
	shl.b32 	%r28, %r11, 2;
	add.s32 	%r30, %r25, %r28;
	ld.shared.u32 	%r36, [%r30];
	add.s32 	%r32, %r24, %r28;
	ld.shared.f32 	%f20, [%r32];
$L__BB4_13:
	setp.ne.s32 	%p8, %r1, 0;
	@%p8 bra 	$L__BB4_16;
	cvt.u64.u32 	%rd29, %r36;
	add.s64 	%rd6, %rd1, %rd29;
$L__BB4_15:
	ld.volatile.global.u8 	%rs1, [%rd6];
	setp.eq.s16 	%p9, %rs1, 0;
	@%p9 bra 	$L__BB4_15;
$L__BB4_16:
	setp.ge.u32 	%p10, %r1, %r16;
	bar.sync 	0;
	@%p10 bra 	$L__BB4_18;
	add.s32 	%r33, %r36, %r6;
	mul.wide.u32 	%rd30, %r33, 4;
	add.s64 	%rd31, %rd2, %rd30;
	ld.volatile.global.f32 	%f14, [%rd31];
	mul.f32 	%f15, %f20, %f14;
	sub.f32 	%f21, %f21, %f15;
$L__BB4_18:
	add.s32 	%r34, %r34, -1;
	setp.gt.u32 	%p11, %r34, %r4;
	@%p11 bra 	$L__BB4_7;
$L__BB4_19:
	setp.ge.u32 	%p12, %r1, %r16;
	@%p12 bra 	$L__BB4_21;
	div.rn.f32 	%f16, %f21, %f1;
	st.volatile.global.f32 	[%rd4], %f16;
$L__BB4_21:
	setp.ne.s32 	%p13, %r1, 0;
	membar.gl;
	bar.sync 	0;
	@%p13 bra 	$L__BB4_23;
	cvt.u64.u32 	%rd32, %r3;
	add.s64 	%rd33, %rd1, %rd32;
	mov.b16 	%rs2, 1;
	st.volatile.global.u8 	[%rd33], %rs2;
$L__BB4_23:
	ret;

}
	// .globl	solve_upper_double
.visible .entry solve_upper_double(
	.param .u32 solve_upper_double_param_0,
	.param .u32 solve_upper_double_param_1,
	.param .u64 .ptr .align 1 solve_upper_double_param_2,
	.param .u64 .ptr .align 1 solve_upper_double_param_3,
	.param .u64 .ptr .align 1 solve_upper_double_param_4,
	.param .u64 .ptr .align 1 solve_upper_double_param_5,
	.param .u64 .ptr .align 1 solve_upper_double_param_6,
	.param .u64 .ptr .align 1 solve_upper_double_param_7,
	.param .u64 .ptr .align 1 solve_upper_double_param_8
)
{
	.reg .pred 	%p<14>;
	.reg .b16 	%rs<3>;
	.reg .b32 	%r<39>;
	.reg .b64 	%rd<35>;
	.reg .b64 	%fd<23>;
	// demoted variable
	.shared .align 4 .u32 _ZZ11solve_upperIdEvjjPjS0_PVbS0_S0_PT_PVS3_E7lvl_idx;
	// demoted variable
	.shared .align 4 .b8 _ZZ11solve_upperIdEvjjPjS0_PVbS0_S0_PT_PVS3_E10cols_cache[512];
	// demoted variable
	.shared .align 8 .b8 _ZZ11solve_upperIdEvjjPjS0_PVbS0_S0_PT_PVS3_E10vals_cache[1024];
	ld.param.u32 	%r15, [solve_upper_double_param_0];
	ld.param.u32 	%r16, [solve_upper_double_param_1];
	ld.param.u64 	%rd7, [solve_upper_double_param_2];
	ld.param.u64 	%rd8, [solve_upper_double_param_3];
	ld.param.u64 	%rd11, [solve_upper_double_param_4];
	ld.param.u64 	%rd9, [solve_upper_double_param_5];
	ld.param.u64 	%rd10, [solve_upper_double_param_6];
	ld.param.u64 	%rd12, [solve_upper_double_param_7];
	ld.param.u64 	%rd13, [solve_upper_double_param_8];
	cvta.to.global.u64 	%rd1, %rd11;
	cvta.to.global.u64 	%rd2, %rd13;
	cvta.to.global.u64 	%rd3, %rd12;
	mov.u32 	%r1, %tid.x;
	setp.ne.s32 	%p1, %r1, 0;
	@%p1 bra 	$L__BB5_2;
	cvta.to.global.u64 	%rd14, %rd7;
	atom.global.add.u32 	%r17, [%rd14], 1;
	st.shared.u32 	[_ZZ11solve_upperIdEvjjPjS0_PVbS0_S0_PT_PVS3_E7lvl_idx], %r17;
$L__BB5_2:
	bar.sync 	0;
	ld.shared.u32 	%r2, [_ZZ11solve_upperIdEvjjPjS0_PVbS0_S0_PT_PVS3_E7lvl_idx];
	setp.ge.u32 	%p2, %r2, %r16;
	@%p2 bra 	$L__BB5_23;
	cvta.to.global.u64 	%rd15, %rd9;
	cvta.to.global.u64 	%rd16, %rd8;
	mul.wide.u32 	%rd17, %r2, 4;
	add.s64 	%rd18, %rd16, %rd17;
	ld.global.u32 	%r3, [%rd18];
	mul.wide.u32 	%rd19, %r3, 4;
	add.s64 	%rd20, %rd15, %rd19;
	ld.global.u32 	%r4, [%rd20];
	add.s32 	%r18, %r3, 1;
	mul.wide.u32 	%rd21, %r18, 4;
	add.s64 	%rd22, %rd15, %rd21;
	ld.global.u32 	%r19, [%rd22];
	add.s32 	%r5, %r19, -1;
	mul.wide.u32 	%rd23, %r4, 8;
	add.s64 	%rd24, %rd3, %rd23;
	ld.global.f64 	%fd1, [%rd24];
	setp.ge.u32 	%p3, %r1, %r15;
	mul.lo.s32 	%r6, %r16, %r1;
	add.s32 	%r20, %r3, %r6;
	mul.wide.u32 	%rd25, %r20, 8;
	add.s64 	%rd4, %rd2, %rd25;
	@%p3 bra 	$L__BB5_5;
	ld.volatile.global.f64 	%fd21, [%rd4];
$L__BB5_5:
	setp.le.u32 	%p4, %r5, %r4;
	@%p4 bra 	$L__BB5_19;
	shl.b32 	%r22, %r1, 2;
	mov.u32 	%r23, _ZZ11solve_upperIdEvjjPjS0_PVbS0_S0_PT_PVS3_E10cols_cache;
	add.s32 	%r7, %r23, %r22;
	cvta.to.global.u64 	%rd5, %rd10;
	mov.u32 	%r36, %r5;
$L__BB5_7:
	sub.s32 	%r24, %r5, %r36;
	and.b32  	%r10, %r24, 127;
	setp.ne.s32 	%p5, %r10, 0;
	@%p5 bra 	$L__BB5_11;
	sub.s32 	%r11, %r36, %r1;
	setp.le.s32 	%p6, %r11, %r4;
	@%p6 bra 	$L__BB5_10;
	mul.wide.s32 	%rd26, %r11, 8;
	add.s64 	%rd27, %rd3, %rd26;
	ld.global.f64 	%fd13, [%rd27];
	shl.b32 	%r25, %r1, 3;
	mov.u32 	%r26, _ZZ11solve_upperIdEvjjPjS0_PVbS0_S0_PT_PVS3_E10vals_cache;
	add.s32 	%r27, %r26, %r25;
	st.shared.f64 	[%r27], %fd13;
	mul.wide.s32 	%rd28, %r11, 4;
	add.s64 	%rd29, %rd5, %rd28;
	ld.global.u32 	%r28, [%rd29];
	st.shared.u32 	[%r7], %r28;
$L__BB5_10:
	bar.sync 	0;
$L__BB5_11:
	setp.ge.u32 	%p7, %r1, %r15;
	@%p7 bra 	$L__BB5_13;
	shl.b32 	%r29, %r10, 2;
	mov.u32 	%r30, _ZZ11solve_upperIdEvjjPjS0_PVbS0_S0_PT_PVS3_E10cols_cache;
	add.s32 	%r31, %r30, %r29;
	ld.shared.u32 	%r38, [%r31];
	shl.b32 	%r32, %r10, 3;
	mov.u32 	%r33, _ZZ11solve_upperIdEvjjPjS0_PVbS0_S0_PT_PVS3_E10vals_cache;
	add.s32 	%r34, %r33, %r32;
	ld.shared.f64 	%fd20, [%r34];
$L__BB5_13:
	setp.ne.s32 	%p8, %r1, 0;
	@%p8 bra 	$L__BB5_16;
	cvt.u64.u32 	%rd30, %r38;
	add.s64 	%rd6, %rd1, %rd30;
$L__BB5_15:
	ld.volatile.global.u8 	%rs1, [%rd6];
	setp.eq.s16 	%p9, %rs1, 0;
	@%p9 bra 	$L__BB5_15;
$L__BB5_16:
	setp.ge.u32 	%p10, %r1, %r15;
	bar.sync 	0;
	@%p10 bra 	$L__BB5_18;
	add.s32 	%r35, %r38, %r6;
	mul.wide.u32 	%rd31, %r35, 8;
	add.s64 	%rd32, %rd2, %rd31;
	ld.volatile.global.f64 	%fd14, [%rd32];
	mul.f64 	%fd15, %fd20, %fd14;
	sub.f64 	%fd21, %fd21, %fd15;
$L__BB5_18:
	add.s32 	%r36, %r36, -1;
	setp.gt.u32 	%p11, %r36, %r4;
	@%p11 bra 	$L__BB5_7;
$L__BB5_19:
	setp.ge.u32 	%p12, %r1, %r15;
	@%p12 bra 	$L__BB5_21;
	div.rn.f64 	%fd16, %fd21, %fd1;
	st.volatile.global.f64 	[%rd4], %fd16;
$L__BB5_21:
	setp.ne.s32 	%p13, %r1, 0;
	membar.gl;
	bar.sync 	0;
	@%p13 bra 	$L__BB5_23;
	cvt.u64.u32 	%rd33, %r3;
	add.s64 	%rd34, %rd1, %rd33;
	mov.b16 	%rs2, 1;
	st.volatile.global.u8 	[%rd34], %rs2;
$L__BB5_23:
	ret;

}


// ===== COMPILED SASS (sm_100) =====

	.target	sm_100

	.elftype	@"ET_EXEC"


//--------------------- .note.nv.tkinfo           --------------------------
	.section	.note.nv.tkinfo,"",@"SHT_NOTE"
	.sectionflags	@"SHF_NOTE_NV_TKINFO"
	.tkinfo
        /*0018*/ 	.word	0x00000002
        /*0030*/ 	.string	""
        /*0030*/ 	.string	"ptxas"
        /*0030*/ 	.string	"Cuda compilation tools, release 13.0, V13.0.88"
        /*0030*/ 	.string	"Build cuda_13.0.r13.0/compiler.36424714_0"
        /*0030*/ 	.string	"-arch sm_100 -m 64 "



//--------------------- .note.nv.cuinfo           --------------------------
	.section	.note.nv.cuinfo,"",@"SHT_NOTE"
	.sectionflags	@"SHF_NOTE_NV_CUINFO"
        /*0018*/ 	.short	0x0002
        /*001a*/ 	.short	0x0064
        /*001c*/ 	.short	0x0082
	.zero		2


//--------------------- .nv.info                  --------------------------
	.section	.nv.info,"",@"SHT_CUDA_INFO"
	.align	4


	//----- nvinfo : EIATTR_REGCOUNT
	.align		4
        /*0000*/ 	.byte	0x04, 0x2f
        /*0002*/ 	.short	(.L_2 - .L_1)
	.align		4
.L_1:
        /*0004*/ 	.word	index@(analysis_lower)
        /*0008*/ 	.word	0x0000000e


	//----- nvinfo : EIATTR_FRAME_SIZE
	.align		4
.L_2:
        /*000c*/ 	.byte	0x04, 0x11
        /*000e*/ 	.short	(.L_4 - .L_3)
	.align		4
.L_3:
        /*0010*/ 	.word	index@(analysis_lower)
        /*0014*/ 	.word	0x00000000


	//----- nvinfo : EIATTR_REGCOUNT
	.align		4
.L_4:
        /*0018*/ 	.byte	0x04, 0x2f
        /*001a*/ 	.short	(.L_6 - .L_5)
	.align		4
.L_5:
        /*001c*/ 	.word	index@(analysis_upper)
        /*0020*/ 	.word	0x0000000e


	//----- nvinfo : EIATTR_FRAME_SIZE
	.align		4
.L_6:
        /*0024*/ 	.byte	0x04, 0x11
        /*0026*/ 	.short	(.L_8 - .L_7)
	.align		4
.L_7:
        /*0028*/ 	.word	index@(analysis_upper)
        /*002c*/ 	.word	0x00000000


	//----- nvinfo : EIATTR_REGCOUNT
	.align		4
.L_8:
        /*0030*/ 	.byte	0x04, 0x2f
        /*0032*/ 	.short	(.L_10 - .L_9)
	.align		4
.L_9:
        /*0034*/ 	.word	index@(solve_lower_float)
        /*0038*/ 	.word	0x00000016


	//----- nvinfo : EIATTR_FRAME_SIZE
	.align		4
.L_10:
        /*003c*/ 	.byte	0x04, 0x11
        /*003e*/ 	.short	(.L_12 - .L_11)
	.align		4
.L_11:
        /*0040*/ 	.word	index@($__internal_3_$__cuda_sm3x_div_rn_noftz_f32_slowpath)
        /*0044*/ 	.word	0x00000000


	//----- nvinfo : EIATTR_FRAME_SIZE
	.align		4
.L_12:
        /*0048*/ 	.byte	0x04, 0x11
        /*004a*/ 	.short	(.L_14 - .L_13)
	.align		4
.L_13:
        /*004c*/ 	.word	index@(solve_lower_float)
        /*0050*/ 	.word	0x00000000


	//----- nvinfo : EIATTR_REGCOUNT
	.align		4
.L_14:
        /*0054*/ 	.byte	0x04, 0x2f
        /*0056*/ 	.short	(.L_16 - .L_15)
	.align		4
.L_15:
        /*0058*/ 	.word	index@(solve_lower_double)
        /*005c*/ 	.word	0x0000001c


	//----- nvinfo : EIATTR_FRAME_SIZE
	.align		4
.L_16:
        /*0060*/ 	.byte	0x04, 0x11
        /*0062*/ 	.short	(.L_18 - .L_17)
	.align		4
.L_17:
        /*0064*/ 	.word	index@($__internal_2_$__cuda_sm20_div_rn_f64_full)
        /*0068*/ 	.word	0x00000000


	//----- nvinfo : EIATTR_FRAME_SIZE
	.align		4
.L_18:
        /*006c*/ 	.byte	0x04, 0x11
        /*006e*/ 	.short	(.L_20 - .L_19)
	.align		4
.L_19:
        /*0070*/ 	.word	index@(solve_lower_double)
        /*0074*/ 	.word	0x00000000


	//----- nvinfo : EIATTR_REGCOUNT
	.align		4
.L_20:
        /*0078*/ 	.byte	0x04, 0x2f
        /*007a*/ 	.short	(.L_22 - .L_21)
	.align		4
.L_21:
        /*007c*/ 	.word	index@(solve_upper_float)
        /*0080*/ 	.word	0x00000016


	//----- nvinfo : EIATTR_FRAME_SIZE
	.align		4
.L_22:
        /*0084*/ 	.byte	0x04, 0x11
        /*0086*/ 	.short	(.L_24 - .L_23)
	.align		4
.L_23:
        /*0088*/ 	.word	index@($__internal_1_$__cuda_sm3x_div_rn_noftz_f32_slowpath)
        /*008c*/ 	.word	0x00000000


	//----- nvinfo : EIATTR_FRAME_SIZE
	.align		4
.L_24:
        /*0090*/ 	.byte	0x04, 0x11
        /*0092*/ 	.short	(.L_26 - .L_25)
	.align		4
.L_25:
        /*0094*/ 	.word	index@(solve_upper_float)
        /*0098*/ 	.word	0x00000000


	//----- nvinfo : EIATTR_REGCOUNT
	.align		4
.L_26:
        /*009c*/ 	.byte	0x04, 0x2f
        /*009e*/ 	.short	(.L_28 - .L_27)
	.align		4
.L_27:
        /*00a0*/ 	.word	index@(solve_upper_double)
        /*00a4*/ 	.word	0x0000001c


	//----- nvinfo : EIATTR_FRAME_SIZE
	.align		4
.L_28:
        /*00a8*/ 	.byte	0x04, 0x11
        /*00aa*/ 	.short	(.L_30 - .L_29)
	.align		4
.L_29:
        /*00ac*/ 	.word	index@($__internal_0_$__cuda_sm20_div_rn_f64_full)
        /*00b0*/ 	.word	0x00000000


	//----- nvinfo : EIATTR_FRAME_SIZE
	.align		4
.L_30:
        /*00b4*/ 	.byte	0x04, 0x11
        /*00b6*/ 	.short	(.L_32 - .L_31)
	.align		4
.L_31:
        /*00b8*/ 	.word	index@(solve_upper_double)
        /*00bc*/ 	.word	0x00000000


	//----- nvinfo : EIATTR_MIN_STACK_SIZE
	.align		4
.L_32:
        /*00c0*/ 	.byte	0x04, 0x12
        /*00c2*/ 	.short	(.L_34 - .L_33)
	.align		4
.L_33:
        /*00c4*/ 	.word	index@(solve_upper_double)
        /*00c8*/ 	.word	0x00000000


	//----- nvinfo : EIATTR_MIN_STACK_SIZE
	.align		4
.L_34:
        /*00cc*/ 	.byte	0x04, 0x12
        /*00ce*/ 	.short	(.L_36 - .L_35)
	.align		4
.L_35:
        /*00d0*/ 	.word	index@(solve_upper_float)
        /*00d4*/ 	.word	0x00000000


	//----- nvinfo : EIATTR_MIN_STACK_SIZE
	.align		4
.L_36:
        /*00d8*/ 	.byte	0x04, 0x12
        /*00da*/ 	.short	(.L_38 - .L_37)
	.align		4
.L_37:
        /*00dc*/ 	.word	index@(solve_lower_double)
        /*00e0*/ 	.word	0x00000000


	//----- nvinfo : EIATTR_MIN_STACK_SIZE
	.align		4
.L_38:
        /*00e4*/ 	.byte	0x04, 0x12
        /*00e6*/ 	.short	(.L_40 - .L_39)
	.align		4
.L_39:
        /*00e8*/ 	.word	index@(solve_lower_float)
        /*00ec*/ 	.word	0x00000000


	//----- nvinfo : EIATTR_MIN_STACK_SIZE
	.align		4
.L_40:
        /*00f0*/ 	.byte	0x04, 0x12
        /*00f2*/ 	.short	(.L_42 - .L_41)
	.align		4
.L_41:
        /*00f4*/ 	.word	index@(analysis_upper)
        /*00f8*/ 	.word	0x00000000


	//----- nvinfo : EIATTR_MIN_STACK_SIZE
	.align		4
.L_42:
        /*00fc*/ 	.byte	0x04, 0x12
        /*00fe*/ 	.short	(.L_44 - .L_43)
	.align		4
.L_43:
        /*0100*/ 	.word	index@(analysis_lower)
        /*0104*/ 	.word	0x00000000
.L_44:


//--------------------- .nv.compat                --------------------------
	.section	.nv.compat,"",@"SHT_CUDA_COMPAT_INFO"
	.align	4
        /*0000*/ 	.byte	0x02, 0x09, 0x00, 0x00, 0x02, 0x02, 0x01, 0x00, 0x02, 0x05, 0x05, 0x00, 0x03, 0x07, 0x01, 0x01
        /*0010*/ 	.byte	0x02, 0x03, 0x00, 0x00, 0x02, 0x06, 0x01, 0x00, 0x04, 0x0b, 0x08, 0x00, 0x01, 0x00, 0x00, 0x00
        /*0020*/ 	.byte	0x00, 0x00, 0x00, 0x00


//--------------------- .nv.info.solve_upper_double --------------------------
	.section	.nv.info.solve_upper_double,"",@"SHT_CUDA_INFO"
	.sectionflags	@""
	.align	4


	//----- nvinfo : EIATTR_CUDA_API_VERSION
	.align		4
        /*0000*/ 	.byte	0x04, 0x37
        /*0002*/ 	.short	(.L_46 - .L_45)
.L_45:
        /*0004*/ 	.word	0x00000082


	//----- nvinfo : EIATTR_KPARAM_INFO
	.align		4
.L_46:
        /*0008*/ 	.byte	0x04, 0x17
        /*000a*/ 	.short	(.L_48 - .L_47)
.L_47:
        /*000c*/ 	.word	0x00000000
        /*0010*/ 	.short	0x0008
        /*0012*/ 	.short	0x0038
        /*0014*/ 	.byte	0x00, 0xf5, 0x21, 0x00


	//----- nvinfo : EIATTR_KPARAM_INFO
	.align		4
.L_48:
        /*0018*/ 	.byte	0x04, 0x17
        /*001a*/ 	.short	(.L_50 - .L_49)
.L_49:
        /*001c*/ 	.word	0x00000000
        /*0020*/ 	.short	0x0007
        /*0022*/ 	.short	0x0030
        /*0024*/ 	.byte	0x00, 0xf5, 0x21, 0x00


	//----- nvinfo : EIATTR_KPARAM_INFO
	.align		4
.L_50:
        /*0028*/ 	.byte	0x04, 0x17
        /*002a*/ 	.short	(.L_52 - .L_51)
.L_51:
        /*002c*/ 	.word	0x00000000
        /*0030*/ 	.short	0x0006
        /*0032*/ 	.short	0x0028
        /*0034*/ 	.byte	0x00, 0xf5, 0x21, 0x00


	//----- nvinfo : EIATTR_KPARAM_INFO
	.align		4
.L_52:
        /*0038*/ 	.byte	0x04, 0x17
        /*003a*/ 	.short	(.L_54 - .L_53)
.L_53:
        /*003c*/ 	.word	0x00000000
        /*0040*/ 	.short	0x0005
        /*0042*/ 	.short	0x0020
        /*0044*/ 	.byte	0x00, 0xf5, 0x21, 0x00


	//----- nvinfo : EIATTR_KPARAM_INFO
	.align		4
.L_54:
        /*0048*/ 	.byte	0x04, 0x17
        /*004a*/ 	.short	(.L_56 - .L_55)
.L_55:
        /*004c*/ 	.word	0x00000000
        /*0050*/ 	.short	0x0004
        /*0052*/ 	.short	0x0018
        /*0054*/ 	.byte	0x00, 0xf5, 0x21, 0x00


	//----- nvinfo : EIATTR_KPARAM_INFO
	.align		4
.L_56:
        /*0058*/ 	.byte	0x04, 0x17
        /*005a*/ 	.short	(.L_58 - .L_57)
.L_57:
        /*005c*/ 	.word	0x00000000
        /*0060*/ 	.short	0x0003
        /*0062*/ 	.short	0x0010
        /*0064*/ 	.byte	0x00, 0xf5, 0x21, 0x00


	//----- nvinfo : EIATTR_KPARAM_INFO
	.align		4
.L_58:
        /*0068*/ 	.byte	0x04, 0x17
        /*006a*/ 	.short	(.L_60 - .L_59)
.L_59:
        /*006c*/ 	.word	0x00000000
        /*0070*/ 	.short	0x0002
        /*0072*/ 	.short	0x0008
        /*0074*/ 	.byte	0x00, 0xf5, 0x21, 0x00


	//----- nvinfo : EIATTR_KPARAM_INFO
	.align		4
.L_60:
        /*0078*/ 	.byte	0x04, 0x17
        /*007a*/ 	.short	(.L_62 - .L_61)
.L_61:
        /*007c*/ 	.word	0x00000000
        /*0080*/ 	.short	0x0001
        /*0082*/ 	.short	0x0004
        /*0084*/ 	.byte	0x00, 0xf0, 0x11, 0x00


	//----- nvinfo : EIATTR_KPARAM_INFO
	.align		4
.L_62:
        /*0088*/ 	.byte	0x04, 0x17
        /*008a*/ 	.short	(.L_64 - .L_63)
.L_63:
        /*008c*/ 	.word	0x00000000
        /*0090*/ 	.short	0x0000
        /*0092*/ 	.short	0x0000
        /*0094*/ 	.byte	0x00, 0xf0, 0x11, 0x00


	//----- nvinfo : EIATTR_SPARSE_MMA_MASK
	.align		4
.L_64:
        /*0098*/ 	.byte	0x03, 0x50
        /*009a*/ 	.short	0x0000


	//----- nvinfo : EIATTR_MAXREG_COUNT
	.align		4
        /*009c*/ 	.byte	0x03, 0x1b
        /*009e*/ 	.short	0x00ff


	//----- nvinfo : EIATTR_NUM_BARRIERS
	.align		4
        /*00a0*/ 	.byte	0x02, 0x4c
        /*00a2*/ 	.byte	0x01
	.zero		1


	//----- nvinfo : EIATTR_MERCURY_ISA_VERSION
	.align		4
        /*00a4*/ 	.byte	0x03, 0x5f
        /*00a6*/ 	.short	0x0101


	//----- nvinfo : EIATTR_VRC_CTA_INIT_COUNT
	.align		4
        /*00a8*/ 	.byte	0x02, 0x4a
	.zero		1
	.zero		1


	//----- nvinfo : EIATTR_EXIT_INSTR_OFFSETS
	.align		4
        /*00ac*/ 	.byte	0x04, 0x1c
        /*00ae*/ 	.short	(.L_66 - .L_65)


	//   ....[0]....
.L_65:
        /*00b0*/ 	.word	0x00000150


	//   ....[1]....
        /*00b4*/ 	.word	0x000008b0


	//   ....[2]....
        /*00b8*/ 	.word	0x00000910


	//----- nvinfo : EIATTR_CRS_STACK_SIZE
	.align		4
.L_66:
        /*00bc*/ 	.byte	0x04, 0x1e
        /*00be*/ 	.short	(.L_68 - .L_67)
.L_67:
        /*00c0*/ 	.word	0x00000000


	//----- nvinfo : EIATTR_CBANK_PARAM_SIZE
	.align		4
.L_68:
        /*00c4*/ 	.byte	0x03, 0x19
        /*00c6*/ 	.short	0x0040


	//----- nvinfo : EIATTR_PARAM_CBANK
	.align		4
        /*00c8*/ 	.byte	0x04, 0x0a
        /*00ca*/ 	.short	(.L_70 - .L_69)
	.align		4
.L_69:
        /*00cc*/ 	.word	index@(.nv.constant0.solve_upper_double)
        /*00d0*/ 	.short	0x0380
        /*00d2*/ 	.short	0x0040


	//----- nvinfo : EIATTR_SW_WAR
	.align		4
.L_70:
        /*00d4*/ 	.byte	0x04, 0x36
        /*00d6*/ 	.short	(.L_72 - .L_71)
.L_71:
        /*00d8*/ 	.word	0x00000008
.L_72:


//--------------------- .nv.info.solve_upper_float --------------------------
	.section	.nv.info.solve_upper_float,"",@"SHT_CUDA_INFO"
	.sectionflags	@""
	.align	4


	//----- nvinfo : EIATTR_CUDA_API_VERSION
	.align		4
        /*0000*/ 	.byte	0x04, 0x37
        /*0002*/ 	.short	(.L_74 - .L_73)
.L_73:
        /*0004*/ 	.word	0x00000082


	//----- nvinfo : EIATTR_KPARAM_INFO
	.align		4
.L_74:
        /*0008*/ 	.byte	0x04, 0x17
        /*000a*/ 	.short	(.L_76 - .L_75)
.L_75:
        /*000c*/ 	.word	0x00000000
        /*0010*/ 	.short	0x0008
        /*0012*/ 	.short	0x0038
        /*0014*/ 	.byte	0x00, 0xf5, 0x21, 0x00


	//----- nvinfo : EIATTR_KPARAM_INFO
	.align		4
.L_76:
        /*0018*/ 	.byte	0x04, 0x17
        /*001a*/ 	.short	(.L_78 - .L_77)
.L_77:
        /*001c*/ 	.word	0x00000000
        /*0020*/ 	.short	0x0007
        /*0022*/ 	.short	0x0030
        /*0024*/ 	.byte	0x00, 0xf5, 0x21, 0x00


	//----- nvinfo : EIATTR_KPARAM_INFO
	.align		4
.L_78:
        /*0028*/ 	.byte	0x04, 0x17
        /*002a*/ 	.short	(.L_80 - .L_79)
.L_79:
        /*002c*/ 	.word	0x00000000
        /*0030*/ 	.short	0x0006
        /*0032*/ 	.short	0x0028
        /*0034*/ 	.byte	0x00, 0xf5, 0x21, 0x00


	//----- nvinfo : EIATTR_KPARAM_INFO
	.align		4
.L_80:
        /*0038*/ 	.byte	0x04, 0x17
        /*003a*/ 	.short	(.L_82 - .L_81)
.L_81:
        /*003c*/ 	.word	0x00000000
        /*0040*/ 	.short	0x0005
        /*0042*/ 	.short	0x0020
        /*0044*/ 	.byte	0x00, 0xf5, 0x21, 0x00


	//----- nvinfo : EIATTR_KPARAM_INFO
	.align		4
.L_82:
        /*0048*/ 	.byte	0x04, 0x17
        /*004a*/ 	.short	(.L_84 - .L_83)
.L_83:
        /*004c*/ 	.word	0x00000000
        /*0050*/ 	.short	0x0004
        /*0052*/ 	.short	0x0018
        /*0054*/ 	.byte	0x00, 0xf5, 0x21, 0x00


	//----- nvinfo : EIATTR_KPARAM_INFO
	.align		4
.L_84:
        /*0058*/ 	.byte	0x04, 0x17
        /*005a*/ 	.short	(.L_86 - .L_85)
.L_85:
        /*005c*/ 	.word	0x00000000
        /*0060*/ 	.short	0x0003
        /*0062*/ 	.short	0x0010
        /*0064*/ 	.byte	0x00, 0xf5, 0x21, 0x00


	//----- nvinfo : EIATTR_KPARAM_INFO
	.align		4
.L_86:
        /*0068*/ 	.byte	0x04, 0x17
        /*006a*/ 	.short	(.L_88 - .L_87)
.L_87:
        /*006c*/ 	.word	0x00000000
        /*0070*/ 	.short	0x0002
        /*0072*/ 	.short	0x0008
        /*0074*/ 	.byte	0x00, 0xf5, 0x21, 0x00


	//----- nvinfo : EIATTR_KPARAM_INFO
	.align		4
.L_88:
        /*0078*/ 	.byte	0x04, 0x17
        /*007a*/ 	.short	(.L_90 - .L_89)
.L_89:
        /*007c*/ 	.word	0x00000000
        /*0080*/ 	.short	0x0001
        /*0082*/ 	.short	0x0004
        /*0084*/ 	.byte	0x00, 0xf0, 0x11, 0x00


	//----- nvinfo : EIATTR_KPARAM_INFO
	.align		4
.L_90:
        /*0088*/ 	.byte	0x04, 0x17
        /*008a*/ 	.short	(.L_92 - .L_91)
.L_91:
        /*008c*/ 	.word	0x00000000
        /*0090*/ 	.short	0x0000
        /*0092*/ 	.short	0x0000
        /*0094*/ 	.byte	0x00, 0xf0, 0x11, 0x00


	//----- nvinfo : EIATTR_SPARSE_MMA_MASK
	.align		4
.L_92:
        /*0098*/ 	.byte	0x03, 0x50
        /*009a*/ 	.short	0x0000


	//----- nvinfo : EIATTR_MAXREG_COUNT
	.align		4
        /*009c*/ 	.byte	0x03, 0x1b
        /*009e*/ 	.short	0x00ff


	//----- nvinfo : EIATTR_NUM_BARRIERS
	.align		4
        /*00a0*/ 	.byte	0x02, 0x4c
        /*00a2*/ 	.byte	0x01
	.zero		1


	//----- nvinfo : EIATTR_MERCURY_ISA_VERSION
	.align		4
        /*00a4*/ 	.byte	0x03, 0x5f
        /*00a6*/ 	.short	0x0101


	//----- nvinfo : EIATTR_VRC_CTA_INIT_COUNT
	.align		4
        /*00a8*/ 	.byte	0x02, 0x4a
	.zero		1
	.zero		1


	//----- nvinfo : EIATTR_EXIT_INSTR_OFFSETS
	.align		4
        /*00ac*/ 	.byte	0x04, 0x1c
        /*00ae*/ 	.short	(.L_94 - .L_93)


	//   ....[0]....
.L_93:
        /*00b0*/ 	.word	0x00000150


	//   ....[1]....
        /*00b4*/ 	.word	0x00000780


	//   ....[2]....
        /*00b8*/ 	.word	0x000007e0


	//----- nvinfo : EIATTR_CRS_STACK_SIZE
	.align		4
.L_94:
        /*00bc*/ 	.byte	0x04, 0x1e
        /*00be*/ 	.short	(.L_96 - .L_95)
.L_95:
        /*00c0*/ 	.word	0x00000000


	//----- nvinfo : EIATTR_CBANK_PARAM_SIZE
	.align		4
.L_96:
        /*00c4*/ 	.byte	0x03, 0x19
        /*00c6*/ 	.short	0x0040


	//----- nvinfo : EIATTR_PARAM_CBANK
	.align		4
        /*00c8*/ 	.byte	0x04, 0x0a
        /*00ca*/ 	.short	(.L_98 - .L_97)
	.align		4
.L_97:
        /*00cc*/ 	.word	index@(.nv.constant0.solve_upper_float)
        /*00d0*/ 	.short	0x0380
        /*00d2*/ 	.short	0x0040


	//----- nvinfo : EIATTR_SW_WAR
	.align		4
.L_98:
        /*00d4*/ 	.byte	0x04, 0x36
        /*00d6*/ 	.short	(.L_100 - .L_99)
.L_99:
        /*00d8*/ 	.word	0x00000008
.L_100:


//--------------------- .nv.info.solve_lower_double --------------------------
	.section	.nv.info.solve_lower_double,"",@"SHT_CUDA_INFO"
	.sectionflags	@""
	.align	4


	//----- nvinfo : EIATTR_CUDA_API_VERSION
	.align		4
        /*0000*/ 	.byte	0x04, 0x37
        /*0002*/ 	.short	(.L_102 - .L_101)
.L_101:
        /*0004*/ 	.word	0x00000082


	//----- nvinfo : EIATTR_KPARAM_INFO
	.align		4
.L_102:
        /*0008*/ 	.byte	0x04, 0x17
        /*000a*/ 	.short	(.L_104 - .L_103)
.L_103:
        /*000c*/ 	.word	0x00000000
        /*0010*/ 	.short	0x0008
        /*0012*/ 	.short	0x0038
        /*0014*/ 	.byte	0x00, 0xf5, 0x21, 0x00


	//----- nvinfo : EIATTR_KPARAM_INFO
	.align		4
.L_104:
        /*0018*/ 	.byte	0x04, 0x17
        /*001a*/ 	.short	(.L_106 - .L_105)
.L_105:
        /*001c*/ 	.word	0x00000000
        /*0020*/ 	.short	0x0007
        /*0022*/ 	.short	0x0030
        /*0024*/ 	.byte	0x00, 0xf5, 0x21, 0x00


	//----- nvinfo : EIATTR_KPARAM_INFO
	.align		4
.L_106:
        /*0028*/ 	.byte	0x04, 0x17
        /*002a*/ 	.short	(.L_108 - .L_107)
.L_107:
        /*002c*/ 	.word	0x00000000
        /*0030*/ 	.short	0x0006
        /*0032*/ 	.short	0x0028
        /*0034*/ 	.byte	0x00, 0xf5, 0x21, 0x00


	//----- nvinfo : EIATTR_KPARAM_INFO
	.align		4
.L_108:
        /*0038*/ 	.byte	0x04, 0x17
        /*003a*/ 	.short	(.L_110 - .L_109)
.L_109:
        /*003c*/ 	.word	0x00000000
        /*0040*/ 	.short	0x0005
        /*0042*/ 	.short	0x0020
        /*0044*/ 	.byte	0x00, 0xf5, 0x21, 0x00


	//----- nvinfo : EIATTR_KPARAM_INFO
	.align		4
.L_110:
        /*0048*/ 	.byte	0x04, 0x17
        /*004a*/ 	.short	(.L_112 - .L_111)
.L_111:
        /*004c*/ 	.word	0x00000000
        /*0050*/ 	.short	0x0004
        /*0052*/ 	.short	0x0018
        /*0054*/ 	.byte	0x00, 0xf5, 0x21, 0x00


	//----- nvinfo : EIATTR_KPARAM_INFO
	.align		4
.L_112:
        /*0058*/ 	.byte	0x04, 0x17
        /*005a*/ 	.short	(.L_114 - .L_113)
.L_113:
        /*005c*/ 	.word	0x00000000
        /*0060*/ 	.short	0x0003
        /*0062*/ 	.short	0x0010
        /*0064*/ 	.byte	0x00, 0xf5, 0x21, 0x00


	//----- nvinfo : EIATTR_KPARAM_INFO
	.align		4
.L_114:
        /*0068*/ 	.byte	0x04, 0x17
        /*006a*/ 	.short	(.L_116 - .L_115)
.L_115:
        /*006c*/ 	.word	0x00000000
        /*0070*/ 	.short	0x0002
        /*0072*/ 	.short	0x0008
        /*0074*/ 	.byte	0x00, 0xf5, 0x21, 0x00


	//----- nvinfo : EIATTR_KPARAM_INFO
	.align		4
.L_116:
        /*0078*/ 	.byte	0x04, 0x17
        /*007a*/ 	.short	(.L_118 - .L_117)
.L_117:
        /*007c*/ 	.word	0x00000000
        /*0080*/ 	.short	0x0001
        /*0082*/ 	.short	0x0004
        /*0084*/ 	.byte	0x00, 0xf0, 0x11, 0x00


	//----- nvinfo : EIATTR_KPARAM_INFO
	.align		4
.L_118:
        /*0088*/ 	.byte	0x04, 0x17
        /*008a*/ 	.short	(.L_120 - .L_119)
.L_119:
        /*008c*/ 	.word	0x00000000
        /*0090*/ 	.short	0x0000
        /*0092*/ 	.short	0x0000
        /*0094*/ 	.byte	0x00, 0xf0, 0x11, 0x00


	//----- nvinfo : EIATTR_SPARSE_MMA_MASK
	.align		4
.L_120:
        /*0098*/ 	.byte	0x03, 0x50
        /*009a*/ 	.short	0x0000


	//----- nvinfo : EIATTR_MAXREG_COUNT
	.align		4
        /*009c*/ 	.byte	0x03, 0x1b
        /*009e*/ 	.short	0x00ff


	//----- nvinfo : EIATTR_NUM_BARRIERS
	.align		4
        /*00a0*/ 	.byte	0x02, 0x4c
        /*00a2*/ 	.byte	0x01
	.zero		1


	//----- nvinfo : EIATTR_MERCURY_ISA_VERSION
	.align		4
        /*00a4*/ 	.byte	0x03, 0x5f
        /*00a6*/ 	.short	0x0101


	//----- nvinfo : EIATTR_VRC_CTA_INIT_COUNT
	.align		4
        /*00a8*/ 	.byte	0x02, 0x4a
	.zero		1
	.zero		1


	//----- nvinfo : EIATTR_EXIT_INSTR_OFFSETS
	.align		4
        /*00ac*/ 	.byte	0x04, 0x1c
        /*00ae*/ 	.short	(.L_122 - .L_121)


	//   ....[0]....
.L_121:
        /*00b0*/ 	.word	0x00000150


	//   ....[1]....
        /*00b4*/ 	.word	0x00000890


	//   ....[2]....
        /*00b8*/ 	.word	0x000008f0


	//----- nvinfo : EIATTR_CRS_STACK_SIZE
	.align		4
.L_122:
        /*00bc*/ 	.byte	0x04, 0x1e
        /*00be*/ 	.short	(.L_124 - .L_123)
.L_123:
        /*00c0*/ 	.word	0x00000000


	//----- nvinfo : EIATTR_CBANK_PARAM_SIZE
	.align		4
.L_124:
        /*00c4*/ 	.byte	0x03, 0x19
        /*00c6*/ 	.short	0x0040


	//----- nvinfo : EIATTR_PARAM_CBANK
	.align		4
        /*00c8*/ 	.byte	0x04, 0x0a
        /*00ca*/ 	.short	(.L_126 - .L_125)
	.align		4
.L_125:
        /*00cc*/ 	.word	index@(.nv.constant0.solve_lower_double)
        /*00d0*/ 	.short	0x0380
        /*00d2*/ 	.short	0x0040


	//----- nvinfo : EIATTR_SW_WAR
	.align		4
.L_126:
        /*00d4*/ 	.byte	0x04, 0x36
        /*00d6*/ 	.short	(.L_128 - .L_127)
.L_127:
        /*00d8*/ 	.word	0x00000008
.L_128:


//--------------------- .nv.info.solve_lower_float --------------------------
	.section	.nv.info.solve_lower_float,"",@"SHT_CUDA_INFO"
	.sectionflags	@""
	.align	4


	//----- nvinfo : EIATTR_CUDA_API_VERSION
	.align		4
        /*0000*/ 	.byte	0x04, 0x37
        /*0002*/ 	.short	(.L_130 - .L_129)
.L_129:
        /*0004*/ 	.word	0x00000082


	//----- nvinfo : EIATTR_KPARAM_INFO
	.align		4
.L_130:
        /*0008*/ 	.byte	0x04, 0x17
        /*000a*/ 	.short	(.L_132 - .L_131)
.L_131:
        /*000c*/ 	.word	0x00000000
        /*0010*/ 	.short	0x0008
        /*0012*/ 	.short	0x0038
        /*0014*/ 	.byte	0x00, 0xf5, 0x21, 0x00


	//----- nvinfo : EIATTR_KPARAM_INFO
	.align		4
.L_132:
        /*0018*/ 	.byte	0x04, 0x17
        /*001a*/ 	.short	(.L_134 - .L_133)
.L_133:
        /*001c*/ 	.word	0x00000000
        /*0020*/ 	.short	0x0007
        /*0022*/ 	.short	0x0030
        /*0024*/ 	.byte	0x00, 0xf5, 0x21, 0x00


	//----- nvinfo : EIATTR_KPARAM_INFO
	.align		4
.L_134:
        /*0028*/ 	.byte	0x04, 0x17
        /*002a*/ 	.short	(.L_136 - .L_135)
.L_135:
        /*002c*/ 	.word	0x00000000
        /*0030*/ 	.short	0x0006
        /*0032*/ 	.short	0x0028
        /*0034*/ 	.byte	0x00, 0xf5, 0x21, 0x00


	//----- nvinfo : EIATTR_KPARAM_INFO
	.align		4
.L_136:
        /*0038*/ 	.byte	0x04, 0x17
        /*003a*/ 	.short	(.L_138 - .L_137)
.L_137:
        /*003c*/ 	.word	0x00000000
        /*0040*/ 	.short	0x0005
        /*0042*/ 	.short	0x0020
        /*0044*/ 	.byte	0x00, 0xf5, 0x21, 0x00


	//----- nvinfo : EIATTR_KPARAM_INFO
	.align		4
.L_138:
        /*0048*/ 	.byte	0x04, 0x17
        /*004a*/ 	.short	(.L_140 - .L_139)
.L_139:
        /*004c*/ 	.word	0x00000000
        /*0050*/ 	.short	0x0004
        /*0052*/ 	.short	0x0018
        /*0054*/ 	.byte	0x00, 0xf5, 0x21, 0x00


	//----- nvinfo : EIATTR_KPARAM_INFO
	.align		4
.L_140:
        /*0058*/ 	.byte	0x04, 0x17
        /*005a*/ 	.short	(.L_142 - .L_141)
.L_141:
        /*005c*/ 	.word	0x00000000
        /*0060*/ 	.short	0x0003
        /*0062*/ 	.short	0x0010
        /*0064*/ 	.byte	0x00, 0xf5, 0x21, 0x00


	//----- nvinfo : EIATTR_KPARAM_INFO
	.align		4
.L_142:
        /*0068*/ 	.byte	0x04, 0x17
        /*006a*/ 	.short	(.L_144 - .L_143)
.L_143:
        /*006c*/ 	.word	0x00000000
        /*0070*/ 	.short	0x0002
        /*0072*/ 	.short	0x0008
        /*0074*/ 	.byte	0x00, 0xf5, 0x21, 0x00


	//----- nvinfo : EIATTR_KPARAM_INFO
	.align		4
.L_144:
        /*0078*/ 	.byte	0x04, 0x17
        /*007a*/ 	.short	(.L_146 - .L_145)
.L_145:
        /*007c*/ 	.word	0x00000000
        /*0080*/ 	.short	0x0001
        /*0082*/ 	.short	0x0004
        /*0084*/ 	.byte	0x00, 0xf0, 0x11, 0x00


	//----- nvinfo : EIATTR_KPARAM_INFO
	.align		4
.L_146:
        /*0088*/ 	.byte	0x04, 0x17
        /*008a*/ 	.short	(.L_148 - .L_147)
.L_147:
        /*008c*/ 	.word	0x00000000
        /*0090*/ 	.short	0x0000
        /*0092*/ 	.short	0x0000
        /*0094*/ 	.byte	0x00, 0xf0, 0x11, 0x00


	//----- nvinfo : EIATTR_SPARSE_MMA_MASK
	.align		4
.L_148:
        /*0098*/ 	.byte	0x03, 0x50
        /*009a*/ 	.short	0x0000


	//----- nvinfo : EIATTR_MAXREG_COUNT
	.align		4
        /*009c*/ 	.byte	0x03, 0x1b
        /*009e*/ 	.short	0x00ff


	//----- nvinfo : EIATTR_NUM_BARRIERS
	.align		4
        /*00a0*/ 	.byte	0x02, 0x4c
        /*00a2*/ 	.byte	0x01
	.zero		1


	//----- nvinfo : EIATTR_MERCURY_ISA_VERSION
	.align		4
        /*00a4*/ 	.byte	0x03, 0x5f
        /*00a6*/ 	.short	0x0101


	//----- nvinfo : EIATTR_VRC_CTA_INIT_COUNT
	.align		4
        /*00a8*/ 	.byte	0x02, 0x4a
	.zero		1
	.zero		1


	//----- nvinfo : EIATTR_EXIT_INSTR_OFFSETS
	.align		4
        /*00ac*/ 	.byte	0x04, 0x1c
        /*00ae*/ 	.short	(.L_150 - .L_149)


	//   ....[0]....
.L_149:
        /*00b0*/ 	.word	0x00000150


	//   ....[1]....
        /*00b4*/ 	.word	0x00000780


	//   ....[2]....
        /*00b8*/ 	.word	0x000007e0


	//----- nvinfo : EIATTR_CRS_STACK_SIZE
	.align		4
.L_150:
        /*00bc*/ 	.byte	0x04, 0x1e
        /*00be*/ 	.short	(.L_152 - .L_151)
.L_151:
        /*00c0*/ 	.word	0x00000000


	//----- nvinfo : EIATTR_CBANK_PARAM_SIZE
	.align		4
.L_152:
        /*00c4*/ 	.byte	0x03, 0x19
        /*00c6*/ 	.short	0x0040


	//----- nvinfo : EIATTR_PARAM_CBANK
	.align		4
        /*00c8*/ 	.byte	0x04, 0x0a
        /*00ca*/ 	.short	(.L_154 - .L_153)
	.align		4
.L_153:
        /*00cc*/ 	.word	index@(.nv.constant0.solve_lower_float)
        /*00d0*/ 	.short	0x0380
        /*00d2*/ 	.short	0x0040


	//----- nvinfo : EIATTR_SW_WAR
	.align		4
.L_154:
        /*00d4*/ 	.byte	0x04, 0x36
        /*00d6*/ 	.short	(.L_156 - .L_155)
.L_155:
        /*00d8*/ 	.word	0x00000008
.L_156:


//--------------------- .nv.info.analysis_upper   --------------------------
	.section	.nv.info.analysis_upper,"",@"SHT_CUDA_INFO"
	.sectionflags	@""
	.align	4


	//----- nvinfo : EIATTR_CUDA_API_VERSION
	.align		4
        /*0000*/ 	.byte	0x04, 0x37
        /*0002*/ 	.short	(.L_158 - .L_157)
.L_157:
        /*0004*/ 	.word	0x00000082


	//----- nvinfo : EIATTR_KPARAM_INFO
	.align		4
.L_158:
        /*0008*/ 	.byte	0x04, 0x17
        /*000a*/ 	.short	(.L_160 - .L_159)
.L_159:
        /*000c*/ 	.word	0x00000000
        /*0010*/ 	.short	0x0005
        /*0012*/ 	.short	0x0028
        /*0014*/ 	.byte	0x00, 0xf5, 0x21, 0x00


	//----- nvinfo : EIATTR_KPARAM_INFO
	.align		4
.L_160:
        /*0018*/ 	.byte	0x04, 0x17
        /*001a*/ 	.short	(.L_162 - .L_161)
.L_161:
        /*001c*/ 	.word	0x00000000
        /*0020*/ 	.short	0x0004
        /*0022*/ 	.short	0x0020
        /*0024*/ 	.byte	0x00, 0xf5, 0x21, 0x00


	//----- nvinfo : EIATTR_KPARAM_INFO
	.align		4
.L_162:
        /*0028*/ 	.byte	0x04, 0x17
        /*002a*/ 	.short	(.L_164 - .L_163)
.L_163:
        /*002c*/ 	.word	0x00000000
        /*0030*/ 	.short	0x0003
        /*0032*/ 	.short	0x0018
        /*0034*/ 	.byte	0x00, 0xf5, 0x21, 0x00


	//----- nvinfo : EIATTR_KPARAM_INFO
	.align		4
.L_164:
        /*0038*/ 	.byte	0x04, 0x17
        /*003a*/ 	.short	(.L_166 - .L_165)
.L_165:
        /*003c*/ 	.word	0x00000000
        /*0040*/ 	.short	0x0002
        /*0042*/ 	.short	0x0010
        /*0044*/ 	.byte	0x00, 0xf5, 0x21, 0x00


	//----- nvinfo : EIATTR_KPARAM_INFO
	.align		4
.L_166:
        /*0048*/ 	.byte	0x04, 0x17
        /*004a*/ 	.short	(.L_168 - .L_167)
.L_167:
        /*004c*/ 	.word	0x00000000
        /*0050*/ 	.short	0x0001
        /*0052*/ 	.short	0x0008
        /*0054*/ 	.byte	0x00, 0xf5, 0x21, 0x00


	//----- nvinfo : EIATTR_KPARAM_INFO
	.align		4
.L_168:
        /*0058*/ 	.byte	0x04, 0x17
        /*005a*/ 	.short	(.L_170 - .L_169)
.L_169:
        /*005c*/ 	.word	0x00000000
        /*0060*/ 	.short	0x0000
        /*0062*/ 	.short	0x0000
        /*0064*/ 	.byte	0x00, 0xf0, 0x11, 0x00


	//----- nvinfo : EIATTR_SPARSE_MMA_MASK
	.align		4
.L_170:
        /*0068*/ 	.byte	0x03, 0x50
        /*006a*/ 	.short	0x0000


	//----- nvinfo : EIATTR_MAXREG_COUNT
	.align		4
        /*006c*/ 	.byte	0x03, 0x1b
        /*006e*/ 	.short	0x00ff


	//----- nvinfo : EIATTR_MERCURY_ISA_VERSION
	.align		4
        /*0070*/ 	.byte	0x03, 0x5f
        /*0072*/ 	.short	0x0101


	//----- nvinfo : EIATTR_INT_WARP_WIDE_INSTR_OFFSETS
	.align		4
        /*0074*/ 	.byte	0x04, 0x31
        /*0076*/ 	.short	(.L_172 - .L_171)


	//   ....[0]....
.L_171:
        /*0078*/ 	.word	0x00000020


	//   ....[1]....
        /*007c*/ 	.word	0x000000d0


	//   ....[2]....
        /*0080*/ 	.word	0x00000360


	//   ....[3]....
        /*0084*/ 	.word	0x00000370


	//----- nvinfo : EIATTR_VRC_CTA_INIT_COUNT
	.align		4
.L_172:
        /*0088*/ 	.byte	0x02, 0x4a
	.zero		1
	.zero		1


	//----- nvinfo : EIATTR_EXIT_INSTR_OFFSETS
	.align		4
        /*008c*/ 	.byte	0x04, 0x1c
        /*008e*/ 	.short	(.L_174 - .L_173)


	//   ....[0]....
.L_173:
        /*0090*/ 	.word	0x00000120


	//   ....[1]....
        /*0094*/ 	.word	0x00000470


	//   ....[2]....
        /*0098*/ 	.word	0x000004a0


	//----- nvinfo : EIATTR_CRS_STACK_SIZE
	.align		4
.L_174:
        /*009c*/ 	.byte	0x04, 0x1e
        /*009e*/ 	.short	(.L_176 - .L_175)
.L_175:
        /*00a0*/ 	.word	0x00000000


	//----- nvinfo : EIATTR_CBANK_PARAM_SIZE
	.align		4
.L_176:
        /*00a4*/ 	.byte	0x03, 0x19
        /*00a6*/ 	.short	0x0030


	//----- nvinfo : EIATTR_PARAM_CBANK
	.align		4
        /*00a8*/ 	.byte	0x04, 0x0a
        /*00aa*/ 	.short	(.L_178 - .L_177)
	.align		4
.L_177:
        /*00ac*/ 	.word	index@(.nv.constant0.analysis_upper)
        /*00b0*/ 	.short	0x0380
        /*00b2*/ 	.short	0x0030


	//----- nvinfo : EIATTR_SW_WAR
	.align		4
.L_178:
        /*00b4*/ 	.byte	0x04, 0x36
        /*00b6*/ 	.short	(.L_180 - .L_179)
.L_179:
        /*00b8*/ 	.word	0x00000008
.L_180:


//--------------------- .nv.info.analysis_lower   --------------------------
	.section	.nv.info.analysis_lower,"",@"SHT_CUDA_INFO"
	.sectionflags	@""
	.align	4


	//----- nvinfo : EIATTR_CUDA_API_VERSION
	.align		4
        /*0000*/ 	.byte	0x04, 0x37
        /*0002*/ 	.short	(.L_182 - .L_181)
.L_181:
        /*0004*/ 	.word	0x00000082


	//----- nvinfo : EIATTR_KPARAM_INFO
	.align		4
.L_182:
        /*0008*/ 	.byte	0x04, 0x17
        /*000a*/ 	.short	(.L_184 - .L_183)
.L_183:
        /*000c*/ 	.word	0x00000000
        /*0010*/ 	.short	0x0005
        /*0012*/ 	.short	0x0028
        /*0014*/ 	.byte	0x00, 0xf5, 0x21, 0x00


	//----- nvinfo : EIATTR_KPARAM_INFO
	.align		4
.L_184:
        /*0018*/ 	.byte	0x04, 0x17
        /*001a*/ 	.short	(.L_186 - .L_185)
.L_185:
        /*001c*/ 	.word	0x00000000
        /*0020*/ 	.short	0x0004
        /*0022*/ 	.short	0x0020
        /*0024*/ 	.byte	0x00, 0xf5, 0x21, 0x00


	//----- nvinfo : EIATTR_KPARAM_INFO
	.align		4
.L_186:
        /*0028*/ 	.byte	0x04, 0x17
        /*002a*/ 	.short	(.L_188 - .L_187)
.L_187:
        /*002c*/ 	.word	0x00000000
        /*0030*/ 	.short	0x0003
        /*0032*/ 	.short	0x0018
        /*0034*/ 	.byte	0x00, 0xf5, 0x21, 0x00


	//----- nvinfo : EIATTR_KPARAM_INFO
	.align		4
.L_188:
        /*0038*/ 	.byte	0x04, 0x17
        /*003a*/ 	.short	(.L_190 - .L_189)
.L_189:
        /*003c*/ 	.word	0x00000000
        /*0040*/ 	.short	0x0002
        /*0042*/ 	.short	0x0010
        /*0044*/ 	.byte	0x00, 0xf5, 0x21, 0x00


	//----- nvinfo : EIATTR_KPARAM_INFO
	.align		4
.L_190:
        /*0048*/ 	.byte	0x04, 0x17
        /*004a*/ 	.short	(.L_192 - .L_191)
.L_191:
        /*004c*/ 	.word	0x00000000
        /*0050*/ 	.short	0x0001
        /*0052*/ 	.short	0x0008
        /*0054*/ 	.byte	0x00, 0xf5, 0x21, 0x00


	//----- nvinfo : EIATTR_KPARAM_INFO
	.align		4
.L_192:
        /*0058*/ 	.byte	0x04, 0x17
        /*005a*/ 	.short	(.L_194 - .L_193)
.L_193:
        /*005c*/ 	.word	0x00000000
        /*0060*/ 	.short	0x0000
        /*0062*/ 	.short	0x0000
        /*0064*/ 	.byte	0x00, 0xf0, 0x11, 0x00


	//----- nvinfo : EIATTR_SPARSE_MMA_MASK
	.align		4
.L_194:
        /*0068*/ 	.byte	0x03, 0x50
        /*006a*/ 	.short	0x0000


	//----- nvinfo : EIATTR_MAXREG_COUNT
	.align		4
        /*006c*/ 	.byte	0x03, 0x1b
        /*006e*/ 	.short	0x00ff


	//----- nvinfo : EIATTR_MERCURY_ISA_VERSION
	.align		4
        /*0070*/ 	.byte	0x03, 0x5f
        /*0072*/ 	.short	0x0101


	//----- nvinfo : EIATTR_INT_WARP_WIDE_INSTR_OFFSETS
	.align		4
        /*0074*/ 	.byte	0x04, 0x31
        /*0076*/ 	.short	(.L_196 - .L_195)


	//   ....[0]....
.L_195:
        /*0078*/ 	.word	0x00000020


	//   ....[1]....
        /*007c*/ 	.word	0x000000d0


	//   ....[2]....
        /*0080*/ 	.word	0x00000330


	//   ....[3]....
        /*0084*/ 	.word	0x00000360


	//----- nvinfo : EIATTR_VRC_CTA_INIT_COUNT
	.align		4
.L_196:
        /*0088*/ 	.byte	0x02, 0x4a
	.zero		1
	.zero		1


	//----- nvinfo : EIATTR_EXIT_INSTR_OFFSETS
	.align		4
        /*008c*/ 	.byte	0x04, 0x1c
        /*008e*/ 	.short	(.L_198 - .L_197)


	//   ....[0]....
.L_197:
        /*0090*/ 	.word	0x00000100


	//   ....[1]....
        /*0094*/ 	.word	0x00000460


	//   ....[2]....
        /*0098*/ 	.word	0x00000490


	//----- nvinfo : EIATTR_CRS_STACK_SIZE
	.align		4
.L_198:
        /*009c*/ 	.byte	0x04, 0x1e
        /*009e*/ 	.short	(.L_200 - .L_199)
.L_199:
        /*00a0*/ 	.word	0x00000000


	//----- nvinfo : EIATTR_CBANK_PARAM_SIZE
	.align		4
.L_200:
        /*00a4*/ 	.byte	0x03, 0x19
        /*00a6*/ 	.short	0x0030


	//----- nvinfo : EIATTR_PARAM_CBANK
	.align		4
        /*00a8*/ 	.byte	0x04, 0x0a
        /*00aa*/ 	.short	(.L_202 - .L_201)
	.align		4
.L_201:
        /*00ac*/ 	.word	index@(.nv.constant0.analysis_lower)
        /*00b0*/ 	.short	0x0380
        /*00b2*/ 	.short	0x0030


	//----- nvinfo : EIATTR_SW_WAR
	.align		4
.L_202:
        /*00b4*/ 	.byte	0x04, 0x36
        /*00b6*/ 	.short	(.L_204 - .L_203)
.L_203:
        /*00b8*/ 	.word	0x00000008
.L_204:


//--------------------- .nv.callgraph             --------------------------
	.section	.nv.callgraph,"",@"SHT_CUDA_CALLGRAPH"
	.align	4
	.sectionentsize	8
	.align		4
        /*0000*/ 	.word	0x00000000
	.align		4
        /*0004*/ 	.word	0xffffffff
	.align		4
        /*0008*/ 	.word	0x00000000
	.align		4
        /*000c*/ 	.word	0xfffffffe
	.align		4
        /*0010*/ 	.word	0x00000000
	.align		4
        /*0014*/ 	.word	0xfffffffd
	.align		4
        /*0018*/ 	.word	0x00000000
	.align		4
        /*001c*/ 	.word	0xfffffffc


//--------------------- .nv.constant4             --------------------------
	.section	.nv.constant4,"a",@progbits
	.align	8
	.align		8
.nv.constant4:
        /*0000*/ 	.dword	row_idx


//--------------------- .text.solve_upper_double  --------------------------
	.section	.text.solve_upper_double,"ax",@progbits
	.align	128
        .global         solve_upper_double
        .type           solve_upper_double,@function
        .size           solve_upper_double,(.L_x_112 - solve_upper_double)
        .other          solve_upper_double,@"STO_CUDA_ENTRY STV_DEFAULT"
solve_upper_double:
.text.solve_upper_double:
[----:B------:R-:W-:Y:S01]  /*0000*/  LDC R1, c[0x0][0x37c] ;  /* 0x0000df00ff017b82 */ /* 0x000fe20000000800 */
[----:B------:R-:W0:Y:S01]  /*0010*/  S2R R0, SR_TID.X ;  /* 0x0000000000007919 */ /* 0x000e220000002100 */
[----:B------:R-:W1:Y:S01]  /*0020*/  LDCU.64 UR6, c[0x0][0x358] ;  /* 0x00006b00ff0677ac */ /* 0x000e620008000a00 */
[----:B------:R-:W-:Y:S01]  /*0030*/  BSSY.RECONVERGENT B0, `(.L_x_0) ;  /* 0x000000a000007945 */ /* 0x000fe20003800200 */
[----:B0-----:R-:W-:-:S13]  /*0040*/  ISETP.NE.AND P0, PT, R0, RZ, PT ;  /* 0x000000ff0000720c */ /* 0x001fda0003f05270 */
[----:B-1----:R-:W-:Y:S05]  /*0050*/  @P0 BRA `(.L_x_1) ;  /* 0x00000000001c0947 */ /* 0x002fea0003800000 */
[----:B------:R-:W0:Y:S01]  /*0060*/  LDC.64 R2, c[0x0][0x388] ;  /* 0x0000e200ff027b82 */ /* 0x000e220000000a00 */
[----:B------:R-:W-:-:S05]  /*0070*/  IMAD.MOV.U32 R5, RZ, RZ, 0x1 ;  /* 0x00000001ff057424 */ /* 0x000fca00078e00ff */
[----:B0-----:R-:W2:Y:S02]  /*0080*/  ATOMG.E.ADD.STRONG.GPU PT, R2, desc[UR6][R2.64], R5 ;  /* 0x80000005020279a8 */ /* 0x001ea400081ef106 */
[----:B------:R-:W0:Y:S01]  /*0090*/  S2UR UR5, SR_CgaCtaId ;  /* 0x00000000000579c3 */ /* 0x000e220000008800 */
[----:B------:R-:W-:Y:S02]  /*00a0*/  UMOV UR4, 0x400 ;  /* 0x0000040000047882 */ /* 0x000fe40000000000 */
[----:B0-----:R-:W-:-:S09]  /*00b0*/  ULEA UR4, UR5, UR4, 0x18 ;  /* 0x0000000405047291 */ /* 0x001fd2000f8ec0ff */
[----:B--2---:R0:W-:Y:S03]  /*00c0*/  STS [UR4], R2 ;  /* 0x00000002ff007988 */ /* 0x0041e60008000804 */
.L_x_1:
[----:B------:R-:W-:Y:S05]  /*00d0*/  BSYNC.RECONVERGENT B0 ;  /* 0x0000000000007941 */ /* 0x000fea0003800200 */
.L_x_0:
[----:B------:R-:W1:Y:S08]  /*00e0*/  S2UR UR5, SR_CgaCtaId ;  /* 0x00000000000579c3 */ /* 0x000e700000008800 */
[----:B------:R-:W-:Y:S06]  /*00f0*/  BAR.SYNC.DEFER_BLOCKING 0x0 ;  /* 0x0000000000007b1d */ /* 0x000fec0000010000 */
[----:B------:R-:W-:-:S02]  /*0100*/  UMOV UR4, 0x400 ;  /* 0x0000040000047882 */ /* 0x000fc40000000000 */
[----:B-1----:R-:W-:-:S09]  /*0110*/  ULEA UR8, UR5, UR4, 0x18 ;  /* 0x0000000405087291 */ /* 0x002fd2000f8ec0ff */
[----:B------:R-:W1:Y:S02]  /*0120*/  LDS R5, [UR8] ;  /* 0x00000008ff057984 */ /* 0x000e640008000800 */
[----:B------:R-:W1:Y:S02]  /*0130*/  LDCU UR8, c[0x0][0x384] ;  /* 0x00007080ff0877ac */ /* 0x000e640008000800 */
[----:B-1----:R-:W-:-:S13]  /*0140*/  ISETP.GE.U32.AND P0, PT, R5, UR8, PT ;  /* 0x0000000805007c0c */ /* 0x002fda000bf06070 */
[----:B------:R-:W-:Y:S05]  /*0150*/  @P0 EXIT ;  /* 0x000000000000094d */ /* 0x000fea0003800000 */
[----:B0-----:R-:W0:Y:S01]  /*0160*/  LDC.64 R2, c[0x0][0x390] ;  /* 0x0000e400ff027b82 */ /* 0x001e220000000a00 */
[----:B------:R-:W1:Y:S07]  /*0170*/  LDCU UR9, c[0x0][0x380] ;  /* 0x00007000ff0977ac */ /* 0x000e6e0008000800 */
[----:B------:R-:W2:Y:S08]  /*0180*/  LDC.64 R12, c[0x0][0x3a0] ;  /* 0x0000e800ff0c7b82 */ /* 0x000eb00000000a00 */
[----:B------:R-:W3:Y:S01]  /*0190*/  LDC.64 R14, c[0x0][0x3b0] ;  /* 0x0000ec00ff0e7b82 */ /* 0x000ee20000000a00 */
[----:B0-----:R-:W-:-:S07]  /*01a0*/  IMAD.WIDE.U32 R2, R5, 0x4, R2 ;  /* 0x0000000405027825 */ /* 0x001fce00078e0002 */
[----:B------:R-:W0:Y:S01]  /*01b0*/  LDC.64 R4, c[0x0][0x3b8] ;  /* 0x0000ee00ff047b82 */ /* 0x000e220000000a00 */
[----:B------:R-:W2:Y:S01]  /*01c0*/  LDG.E R7, desc[UR6][R2.64] ;  /* 0x0000000602077981 */ /* 0x000ea2000c1e1900 */
[----:B-1----:R-:W-:Y:S01]  /*01d0*/  ISETP.GE.U32.AND P0, PT, R0, UR9, PT ;  /* 0x0000000900007c0c */ /* 0x002fe2000bf06070 */
[----:B--2---:R-:W-:-:S05]  /*01e0*/  IMAD.WIDE.U32 R8, R7, 0x4, R12 ;  /* 0x0000000407087825 */ /* 0x004fca00078e000c */
[----:B------:R-:W3:Y:S01]  /*01f0*/  LDG.E R6, desc[UR6][R8.64] ;  /* 0x0000000608067981 */ /* 0x000ee2000c1e1900 */
[----:B------:R-:W-:-:S04]  /*0200*/  VIADD R17, R7, 0x1 ;  /* 0x0000000107117836 */ /* 0x000fc80000000000 */
[----:B------:R-:W-:-:S06]  /*0210*/  IMAD.WIDE.U32 R12, R17, 0x4, R12 ;  /* 0x00000004110c7825 */ /* 0x000fcc00078e000c */
[----:B------:R-:W2:Y:S01]  /*0220*/  LDG.E R12, desc[UR6][R12.64] ;  /* 0x000000060c0c7981 */ /* 0x000ea2000c1e1900 */
[----:B------:R-:W-:-:S04]  /*0230*/  IMAD R3, R0, UR8, R7 ;  /* 0x0000000800037c24 */ /* 0x000fc8000f8e0207 */
[----:B0-----:R-:W-:-:S05]  /*0240*/  IMAD.WIDE.U32 R4, R3, 0x8, R4 ;  /* 0x0000000803047825 */ /* 0x001fca00078e0004 */
[----:B------:R0:W5:Y:S01]  /*0250*/  @!P0 LDG.E.64.STRONG.SYS R10, desc[UR6][R4.64] ;  /* 0x00000006040a8981 */ /* 0x000162000c1f5b00 */
[----:B---3--:R-:W-:-:S05]  /*0260*/  IMAD.WIDE.U32 R2, R6, 0x8, R14 ;  /* 0x0000000806027825 */ /* 0x008fca00078e000e */
[----:B------:R0:W5:Y:S01]  /*0270*/  LDG.E.64 R8, desc[UR6][R2.64] ;  /* 0x0000000602087981 */ /* 0x000162000c1e1b00 */
[----:B--2---:R-:W-:-:S05]  /*0280*/  VIADD R17, R12, 0xffffffff ;  /* 0xffffffff0c117836 */ /* 0x004fca0000000000 */
[----:B------:R-:W-:-:S13]  /*0290*/  ISETP.GT.U32.AND P1, PT, R17, R6, PT ;  /* 0x000000061100720c */ /* 0x000fda0003f24070 */
[----:B0-----:R-:W-:Y:S05]  /*02a0*/  @!P1 BRA `(.L_x_2) ;  /* 0x0000000400009947 */ /* 0x001fea0003800000 */
[----:B------:R-:W-:Y:S01]  /*02b0*/  UIADD3 UR4, UPT, UPT, UR4, 0x4, URZ ;  /* 0x0000000404047890 */ /* 0x000fe2000fffe0ff */
[----:B------:R-:W-:-:S03]  /*02c0*/  IMAD.MOV.U32 R19, RZ, RZ, R17 ;  /* 0x000000ffff137224 */ /* 0x000fc600078e0011 */
[----:B------:R-:W-:-:S06]  /*02d0*/  ULEA UR4, UR5, UR4, 0x18 ;  /* 0x0000000405047291 */ /* 0x000fcc000f8ec0ff */
[----:B------:R-:W-:-:S07]  /*02e0*/  LEA R16, R0, UR4, 0x2 ;  /* 0x0000000400107c11 */ /* 0x000fce000f8e10ff */
.L_x_12:
[----:B------:R-:W-:-:S05]  /*02f0*/  IMAD.IADD R18, R17, 0x1, -R19 ;  /* 0x0000000111127824 */ /* 0x000fca00078e0a13 */
[----:B------:R-:W-:-:S13]  /*0300*/  LOP3.LUT P0, R18, R18, 0x7f, RZ, 0xc0, !PT ;  /* 0x0000007f12127812 */ /* 0x000fda000780c0ff */
[----:B012---:R-:W-:Y:S05]  /*0310*/  @P0 BRA `(.L_x_3) ;  /* 0x00000000004c0947 */ /* 0x007fea0003800000 */
[----:B------:R-:W-:Y:S01]  /*0320*/  IMAD.IADD R23, R19, 0x1, -R0 ;  /* 0x0000000113177824 */ /* 0x000fe200078e0a00 */
[----:B------:R-:W-:Y:S04]  /*0330*/  BSSY.RECONVERGENT B0, `(.L_x_4) ;  /* 0x0000010000007945 */ /* 0x000fe80003800200 */
[----:B------:R-:W-:-:S13]  /*0340*/  ISETP.GT.AND P0, PT, R23, R6, PT ;  /* 0x000000061700720c */ /* 0x000fda0003f04270 */
[----:B------:R-:W-:Y:S05]  /*0350*/  @!P0 BRA `(.L_x_5) ;  /* 0x0000000000348947 */ /* 0x000fea0003800000 */
[----:B------:R-:W0:Y:S08]  /*0360*/  LDC.64 R12, c[0x0][0x3b0] ;  /* 0x0000ec00ff0c7b82 */ /* 0x000e300000000a00 */
[----:B------:R-:W1:Y:S01]  /*0370*/  LDC.64 R14, c[0x0][0x3a8] ;  /* 0x0000ea00ff0e7b82 */ /* 0x000e620000000a00 */
[----:B0-----:R-:W-:-:S06]  /*0380*/  IMAD.WIDE R12, R23, 0x8, R12 ;  /* 0x00000008170c7825 */ /* 0x001fcc00078e020c */
[----:B------:R-:W2:Y:S01]  /*0390*/  LDG.E.64 R12, desc[UR6][R12.64] ;  /* 0x000000060c0c7981 */ /* 0x000ea2000c1e1b00 */
[----:B-1----:R-:W-:-:S06]  /*03a0*/  IMAD.WIDE R14, R23, 0x4, R14 ;  /* 0x00000004170e7825 */ /* 0x002fcc00078e020e */
[----:B------:R-:W3:Y:S01]  /*03b0*/  LDG.E R15, desc[UR6][R14.64] ;  /* 0x000000060e0f7981 */ /* 0x000ee2000c1e1900 */
[----:B------:R-:W0:Y:S01]  /*03c0*/  S2UR UR5, SR_CgaCtaId ;  /* 0x00000000000579c3 */ /* 0x000e220000008800 */
[----:B------:R-:W-:Y:S02]  /*03d0*/  UMOV UR4, 0x400 ;  /* 0x0000040000047882 */ /* 0x000fe40000000000 */
[----:B------:R-:W-:-:S04]  /*03e0*/  UIADD3 UR4, UPT, UPT, UR4, 0x208, URZ ;  /* 0x0000020804047890 */ /* 0x000fc8000fffe0ff */
[----:B0-----:R-:W-:-:S06]  /*03f0*/  ULEA UR4, UR5, UR4, 0x18 ;  /* 0x0000000405047291 */ /* 0x001fcc000f8ec0ff */
[----:B------:R-:W-:-:S05]  /*0400*/  LEA R23, R0, UR4, 0x3 ;  /* 0x0000000400177c11 */ /* 0x000fca000f8e18ff */
[----:B--2---:R0:W-:Y:S04]  /*0410*/  STS.64 [R23], R12 ;  /* 0x0000000c17007388 */ /* 0x0041e80000000a00 */
[----:B---3--:R0:W-:Y:S02]  /*0420*/  STS [R16], R15 ;  /* 0x0000000f10007388 */ /* 0x0081e40000000800 */
.L_x_5:
[----:B------:R-:W-:Y:S05]  /*0430*/  BSYNC.RECONVERGENT B0 ;  /* 0x0000000000007941 */ /* 0x000fea0003800200 */
.L_x_4:
[----:B------:R-:W-:Y:S06]  /*0440*/  BAR.SYNC.DEFER_BLOCKING 0x0 ;  /* 0x0000000000007b1d */ /* 0x000fec0000010000 */
.L_x_3:
[----:B------:R-:W1:Y:S01]  /*0450*/  LDCU UR4, c[0x0][0x380] ;  /* 0x00007000ff0477ac */ /* 0x000e620008000800 */
[----:B------:R-:W-:Y:S01]  /*0460*/  BSSY.RECONVERGENT B0, `(.L_x_6) ;  /* 0x000000e000007945 */ /* 0x000fe20003800200 */
[C---:B------:R-:W-:Y:S02]  /*0470*/  ISETP.NE.AND P1, PT, R0.reuse, RZ, PT ;  /* 0x000000ff0000720c */ /* 0x040fe40003f25270 */
[----:B-1----:R-:W-:-:S13]  /*0480*/  ISETP.GE.U32.AND P0, PT, R0, UR4, PT ;  /* 0x0000000400007c0c */ /* 0x002fda000bf06070 */
[----:B------:R-:W-:Y:S05]  /*0490*/  @P0 BRA `(.L_x_7) ;  /* 0x0000000000280947 */ /* 0x000fea0003800000 */
[----:B0-----:R-:W0:Y:S01]  /*04a0*/  S2R R12, SR_CgaCtaId ;  /* 0x00000000000c7919 */ /* 0x001e220000008800 */
[----:B------:R-:W-:-:S05]  /*04b0*/  MOV R2, 0x400 ;  /* 0x0000040000027802 */ /* 0x000fca0000000f00 */
[C---:B------:R-:W-:Y:S02]  /*04c0*/  VIADD R3, R2.reuse, 0x4 ;  /* 0x0000000402037836 */ /* 0x040fe40000000000 */
[----:B------:R-:W-:-:S03]  /*04d0*/  VIADD R13, R2, 0x208 ;  /* 0x00000208020d7836 */ /* 0x000fc60000000000 */
[C---:B0-----:R-:W-:Y:S02]  /*04e0*/  LEA R3, R12.reuse, R3, 0x18 ;  /* 0x000000030c037211 */ /* 0x041fe400078ec0ff */
[----:B------:R-:W-:-:S03]  /*04f0*/  LEA R13, R12, R13, 0x18 ;  /* 0x0000000d0c0d7211 */ /* 0x000fc600078ec0ff */
[C---:B------:R-:W-:Y:S02]  /*0500*/  IMAD R21, R18.reuse, 0x4, R3 ;  /* 0x0000000412157824 */ /* 0x040fe400078e0203 */
[----:B------:R-:W-:-:S04]  /*0510*/  IMAD R2, R18, 0x8, R13 ;  /* 0x0000000812027824 */ /* 0x000fc800078e020d */
[----:B------:R-:W1:Y:S04]  /*0520*/  LDS R21, [R21] ;  /* 0x0000000015157984 */ /* 0x000e680000000800 */
[----:B------:R-:W2:Y:S02]  /*0530*/  LDS.64 R2, [R2] ;  /* 0x0000000002027984 */ /* 0x000ea40000000a00 */
.L_x_7:
[----:B------:R-:W-:Y:S05]  /*0540*/  BSYNC.RECONVERGENT B0 ;  /* 0x0000000000007941 */ /* 0x000fea0003800200 */
.L_x_6:
[----:B------:R-:W-:Y:S05]  /*0550*/  @P1 BRA `(.L_x_8) ;  /* 0x00000000001c1947 */ /* 0x000fea0003800000 */
[----:B------:R-:W1:Y:S02]  /*0560*/  LDCU.64 UR4, c[0x0][0x398] ;  /* 0x00007300ff0477ac */ /* 0x000e640008000a00 */
[----:B-1----:R-:W-:-:S05]  /*0570*/  IADD3 R14, P1, PT, R21, UR4, RZ ;  /* 0x00000004150e7c10 */ /* 0x002fca000ff3e0ff */
[----:B0-----:R-:W-:-:S08]  /*0580*/  IMAD.X R15, RZ, RZ, UR5, P1 ;  /* 0x00000005ff0f7e24 */ /* 0x001fd000088e06ff */
.L_x_9:
[----:B------:R-:W3:Y:S01]  /*0590*/  LDG.E.U8.STRONG.SYS R12, desc[UR6][R14.64] ;  /* 0x000000060e0c7981 */ /* 0x000ee2000c1f5100 */
[----:B------:R-:W-:Y:S05]  /*05a0*/  YIELD ;  /* 0x0000000000007946 */ /* 0x000fea0003800000 */
[----:B---3--:R-:W-:-:S13]  /*05b0*/  ISETP.NE.AND P1, PT, R12, RZ, PT ;  /* 0x000000ff0c00720c */ /* 0x008fda0003f25270 */
[----:B------:R-:W-:Y:S05]  /*05c0*/  @!P1 BRA `(.L_x_9) ;  /* 0xfffffffc00f09947 */ /* 0x000fea000383ffff */
.L_x_8:
[----:B------:R-:W-:Y:S05]  /*05d0*/  WARPSYNC.ALL ;  /* 0x0000000000007948 */ /* 0x000fea0003800000 */
[----:B------:R-:W-:Y:S06]  /*05e0*/  BAR.SYNC.DEFER_BLOCKING 0x0 ;  /* 0x0000000000007b1d */ /* 0x000fec0000010000 */
[----:B------:R-:W-:Y:S04]  /*05f0*/  BSSY.RECONVERGENT B0, `(.L_x_10) ;  /* 0x0000008000007945 */ /* 0x000fe80003800200 */
[----:B------:R-:W-:Y:S05]  /*0600*/  @P0 BRA `(.L_x_11) ;  /* 0x0000000000180947 */ /* 0x000fea0003800000 */
[----:B0-----:R-:W0:Y:S01]  /*0610*/  LDC.64 R12, c[0x0][0x3b8] ;  /* 0x0000ee00ff0c7b82 */ /* 0x001e220000000a00 */
[----:B------:R-:W1:Y:S02]  /*0620*/  LDCU UR4, c[0x0][0x384] ;  /* 0x00007080ff0477ac */ /* 0x000e640008000800 */
[----:B-1----:R-:W-:-:S04]  /*0630*/  IMAD R15, R0, UR4, R21 ;  /* 0x00000004000f7c24 */ /* 0x002fc8000f8e0215 */
[----:B0-----:R-:W-:-:S06]  /*0640*/  IMAD.WIDE.U32 R12, R15, 0x8, R12 ;  /* 0x000000080f0c7825 */ /* 0x001fcc00078e000c */
[----:B------:R-:W2:Y:S02]  /*0650*/  LDG.E.64.STRONG.SYS R12, desc[UR6][R12.64] ;  /* 0x000000060c0c7981 */ /* 0x000ea4000c1f5b00 */
[----:B--2--5:R-:W-:-:S11]  /*0660*/  DFMA R10, -R2, R12, R10 ;  /* 0x0000000c020a722b */ /* 0x024fd6000000010a */
.L_x_11:
[----:B------:R-:W-:Y:S05]  /*0670*/  BSYNC.RECONVERGENT B0 ;  /* 0x0000000000007941 */ /* 0x000fea0003800200 */
.L_x_10:
[----:B------:R-:W-:-:S05]  /*0680*/  VIADD R19, R19, 0xffffffff ;  /* 0xffffffff13137836 */ /* 0x000fca0000000000 */
[----:B------:R-:W-:-:S13]  /*0690*/  ISETP.GT.U32.AND P1, PT, R19, R6, PT ;  /* 0x000000061300720c */ /* 0x000fda0003f24070 */
[----:B------:R-:W-:Y:S05]  /*06a0*/  @P1 BRA `(.L_x_12) ;  /* 0xfffffffc00101947 */ /* 0x000fea000383ffff */
.L_x_2:
[----:B------:R-:W-:Y:S04]  /*06b0*/  BSSY.RECONVERGENT B0, `(.L_x_13) ;  /* 0x0000019000007945 */ /* 0x000fe80003800200 */
[----:B------:R-:W-:Y:S05]  /*06c0*/  @P0 BRA `(.L_x_14) ;  /* 0x00000000005c0947 */ /* 0x000fea0003800000 */
[----:B--2--5:R-:W0:Y:S01]  /*06d0*/  MUFU.RCP64H R3, R9 ;  /* 0x0000000900037308 */ /* 0x024e220000001800 */
[----:B------:R-:W-:Y:S01]  /*06e0*/  IMAD.MOV.U32 R2, RZ, RZ, 0x1 ;  /* 0x00000001ff027424 */ /* 0x000fe200078e00ff */
[----:B------:R-:W-:Y:S01]  /*06f0*/  FSETP.GEU.AND P1, PT, |R11|, 6.5827683646048100446e-37, PT ;  /* 0x036000000b00780b */ /* 0x000fe20003f2e200 */
[----:B------:R-:W-:Y:S04]  /*0700*/  BSSY.RECONVERGENT B1, `(.L_x_15) ;  /* 0x0000012000017945 */ /* 0x000fe80003800200 */
[----:B0-----:R-:W-:-:S08]  /*0710*/  DFMA R12, -R8, R2, 1 ;  /* 0x3ff00000080c742b */ /* 0x001fd00000000102 */
[----:B------:R-:W-:-:S08]  /*0720*/  DFMA R12, R12, R12, R12 ;  /* 0x0000000c0c0c722b */ /* 0x000fd0000000000c */
[----:B------:R-:W-:-:S08]  /*0730*/  DFMA R12, R2, R12, R2 ;  /* 0x0000000c020c722b */ /* 0x000fd00000000002 */
[----:B------:R-:W-:-:S08]  /*0740*/  DFMA R2, -R8, R12, 1 ;  /* 0x3ff000000802742b */ /* 0x000fd0000000010c */
[----:B------:R-:W-:-:S08]  /*0750*/  DFMA R2, R12, R2, R12 ;  /* 0x000000020c02722b */ /* 0x000fd0000000000c */
[----:B------:R-:W-:-:S08]  /*0760*/  DMUL R12, R2, R10 ;  /* 0x0000000a020c7228 */ /* 0x000fd00000000000 */
[----:B------:R-:W-:-:S08]  /*0770*/  DFMA R14, -R8, R12, R10 ;  /* 0x0000000c080e722b */ /* 0x000fd0000000010a */
[----:B------:R-:W-:-:S10]  /*0780*/  DFMA R2, R2, R14, R12 ;  /* 0x0000000e0202722b */ /* 0x000fd4000000000c */
[----:B------:R-:W-:-:S05]  /*0790*/  FFMA R6, RZ, R9, R3 ;  /* 0x00000009ff067223 */ /* 0x000fca0000000003 */
[----:B------:R-:W-:-:S13]  /*07a0*/  FSETP.GT.AND P0, PT, |R6|, 1.469367938527859385e-39, PT ;  /* 0x001000000600780b */ /* 0x000fda0003f04200 */
[----:B------:R-:W-:Y:S05]  /*07b0*/  @P0 BRA P1, `(.L_x_16) ;  /* 0x0000000000180947 */ /* 0x000fea0000800000 */
[----:B------:R-:W-:Y:S01]  /*07c0*/  IMAD.MOV.U32 R2, RZ, RZ, R10 ;  /* 0x000000ffff027224 */ /* 0x000fe200078e000a */
[----:B------:R-:W-:Y:S01]  /*07d0*/  MOV R6, 0x800 ;  /* 0x0000080000067802 */ /* 0x000fe20000000f00 */
[----:B------:R-:W-:-:S07]  /*07e0*/  IMAD.MOV.U32 R3, RZ, RZ, R11 ;  /* 0x000000ffff037224 */ /* 0x000fce00078e000b */
[----:B-1----:R-:W-:Y:S05]  /*07f0*/  CALL.REL.NOINC `($__internal_0_$__cuda_sm20_div_rn_f64_full) ;  /* 0x0000000000487944 */ /* 0x002fea0003c00000 */
[----:B------:R-:W-:Y:S02]  /*0800*/  IMAD.MOV.U32 R2, RZ, RZ, R14 ;  /* 0x000000ffff027224 */ /* 0x000fe400078e000e */
[----:B------:R-:W-:-:S07]  /*0810*/  IMAD.MOV.U32 R3, RZ, RZ, R15 ;  /* 0x000000ffff037224 */ /* 0x000fce00078e000f */
.L_x_16:
[----:B------:R-:W-:Y:S05]  /*0820*/  BSYNC.RECONVERGENT B1 ;  /* 0x0000000000017941 */ /* 0x000fea0003800200 */
.L_x_15:
[----:B------:R3:W-:Y:S02]  /*0830*/  STG.E.64.STRONG.SYS desc[UR6][R4.64], R2 ;  /* 0x0000000204007986 */ /* 0x0007e4000c115b06 */
.L_x_14:
[----:B------:R-:W-:Y:S05]  /*0840*/  BSYNC.RECONVERGENT B0 ;  /* 0x0000000000007941 */ /* 0x000fea0003800200 */
.L_x_13:
[----:B------:R-:W-:Y:S01]  /*0850*/  ISETP.NE.AND P0, PT, R0, RZ, PT ;  /* 0x000000ff0000720c */ /* 0x000fe20003f05270 */
[----:B------:R-:W-:Y:S06]  /*0860*/  MEMBAR.SC.GPU ;  /* 0x0000000000007992 */ /* 0x000fec0000002000 */
[----:B------:R-:W-:-:S00]  /*0870*/  ERRBAR ;  /* 0x00000000000079ab */ /* 0x000fc00000000000 */
[----:B------:R-:W-:Y:S06]  /*0880*/  CGAERRBAR ;  /* 0x00000000000075ab */ /* 0x000fec0000000000 */
[----:B------:R-:W-:Y:S02]  /*0890*/  CCTL.IVALL ;  /* 0x00000000ff00798f */ /* 0x000fe40002000000 */
[----:B------:R-:W-:Y:S06]  /*08a0*/  BAR.SYNC.DEFER_BLOCKING 0x0 ;  /* 0x0000000000007b1d */ /* 0x000fec0000010000 */
[----:B------:R-:W-:Y:S05]  /*08b0*/  @P0 EXIT ;  /* 0x000000000000094d */ /* 0x000fea0003800000 */
[----:B------:R-:W2:Y:S01]  /*08c0*/  LDCU.64 UR4, c[0x0][0x398] ;  /* 0x00007300ff0477ac */ /* 0x000ea20008000a00 */
[----:B------:R-:W-:Y:S01]  /*08d0*/  IMAD.MOV.U32 R0, RZ, RZ, 0x1 ;  /* 0x00000001ff007424 */ /* 0x000fe200078e00ff */
[----:B--23--:R-:W-:-:S05]  /*08e0*/  IADD3 R2, P0, PT, R7, UR4, RZ ;  /* 0x0000000407027c10 */ /* 0x00cfca000ff1e0ff */
[----:B------:R-:W-:-:S05]  /*08f0*/  IMAD.X R3, RZ, RZ, UR5, P0 ;  /* 0x00000005ff037e24 */ /* 0x000fca00080e06ff */
[----:B------:R-:W-:Y:S01]  /*0900*/  STG.E.U8.STRONG.SYS desc[UR6][R2.64], R0 ;  /* 0x0000000002007986 */ /* 0x000fe2000c115106 */
[----:B------:R-:W-:Y:S05]  /*0910*/  EXIT ;  /* 0x000000000000794d */ /* 0x000fea0003800000 */
        .weak           $__internal_0_$__cuda_sm20_div_rn_f64_full
        .type           $__internal_0_$__cuda_sm20_div_rn_f64_full,@function
        .size           $__internal_0_$__cuda_sm20_div_rn_f64_full,(.L_x_112 - $__internal_0_$__cuda_sm20_div_rn_f64_full)
$__internal_0_$__cuda_sm20_div_rn_f64_full:
[C---:B------:R-:W-:Y:S01]  /*0920*/  FSETP.GEU.AND P0, PT, |R9|.reuse, 1.469367938527859385e-39, PT ;  /* 0x001000000900780b */ /* 0x040fe20003f0e200 */
[--C-:B------:R-:W-:Y:S01]  /*0930*/  IMAD.MOV.U32 R12, RZ, RZ, R8.reuse ;  /* 0x000000ffff0c7224 */ /* 0x100fe200078e0008 */
[----:B------:R-:W-:Y:S01]  /*0940*/  LOP3.LUT R10, R9, 0x800fffff, RZ, 0xc0, !PT ;  /* 0x800fffff090a7812 */ /* 0x000fe200078ec0ff */
[----:B------:R-:W-:Y:S01]  /*0950*/  IMAD.MOV.U32 R13, RZ, RZ, R9 ;  /* 0x000000ffff0d7224 */ /* 0x000fe200078e0009 */
[C---:B------:R-:W-:Y:S01]  /*0960*/  FSETP.GEU.AND P2, PT, |R3|.reuse, 1.469367938527859385e-39, PT ;  /* 0x001000000300780b */ /* 0x040fe20003f4e200 */
[----:B------:R-:W-:Y:S01]  /*0970*/  IMAD.MOV.U32 R16, RZ, RZ, 0x1 ;  /* 0x00000001ff107424 */ /* 0x000fe200078e00ff */
[----:B------:R-:W-:Y:S01]  /*0980*/  LOP3.LUT R11, R10, 0x3ff00000, RZ, 0xfc, !PT ;  /* 0x3ff000000a0b7812 */ /* 0x000fe200078efcff */
[----:B------:R-:W-:Y:S01]  /*0990*/  IMAD.MOV.U32 R10, RZ, RZ, R8 ;  /* 0x000000ffff0a7224 */ /* 0x000fe200078e0008 */
[----:B------:R-:W-:Y:S01]  /*09a0*/  LOP3.LUT R14, R3, 0x7ff00000, RZ, 0xc0, !PT ;  /* 0x7ff00000030e7812 */ /* 0x000fe200078ec0ff */
[----:B------:R-:W-:Y:S01]  /*09b0*/  IMAD.MOV.U32 R8, RZ, RZ, R2 ;  /* 0x000000ffff087224 */ /* 0x000fe200078e0002 */
[----:B------:R-:W-:Y:S01]  /*09c0*/  LOP3.LUT R21, R9, 0x7ff00000, RZ, 0xc0, !PT ;  /* 0x7ff0000009157812 */ /* 0x000fe200078ec0ff */
[----:B------:R-:W-:Y:S02]  /*09d0*/  BSSY.RECONVERGENT B2, `(.L_x_17) ;  /* 0x000004f000027945 */ /* 0x000fe40003800200 */
[----:B------:R-:W-:Y:S01]  /*09e0*/  @!P0 DMUL R10, R12, 8.98846567431157953865e+307 ;  /* 0x7fe000000c0a8828 */ /* 0x000fe20000000000 */
[----:B------:R-:W-:-:S03]  /*09f0*/  ISETP.GE.U32.AND P1, PT, R14, R21, PT ;  /* 0x000000150e00720c */ /* 0x000fc60003f26070 */
[----:B------:R-:W-:Y:S02]  /*0a00*/  @!P2 LOP3.LUT R15, R13, 0x7ff00000, RZ, 0xc0, !PT ;  /* 0x7ff000000d0fa812 */ /* 0x000fe400078ec0ff */
[----:B------:R-:W0:Y:S02]  /*0a10*/  MUFU.RCP64H R17, R11 ;  /* 0x0000000b00117308 */ /* 0x000e240000001800 */
[----:B------:R-:W-:Y:S01]  /*0a20*/  @!P2 ISETP.GE.U32.AND P3, PT, R14, R15, PT ;  /* 0x0000000f0e00a20c */ /* 0x000fe20003f66070 */
[----:B------:R-:W-:-:S05]  /*0a30*/  IMAD.MOV.U32 R15, RZ, RZ, 0x1ca00000 ;  /* 0x1ca00000ff0f7424 */ /* 0x000fca00078e00ff */
[----:B------:R-:W-:-:S04]  /*0a40*/  SEL R9, R15, 0x63400000, !P1 ;  /* 0x634000000f097807 */ /* 0x000fc80004800000 */
[----:B------:R-:W-:Y:S01]  /*0a50*/  LOP3.LUT R9, R9, 0x800fffff, R3, 0xf8, !PT ;  /* 0x800fffff09097812 */ /* 0x000fe200078ef803 */
[----:B0-----:R-:W-:-:S08]  /*0a60*/  DFMA R18, R16, -R10, 1 ;  /* 0x3ff000001012742b */ /* 0x001fd0000000080a */
[----:B------:R-:W-:-:S08]  /*0a70*/  DFMA R18, R18, R18, R18 ;  /* 0x000000121212722b */ /* 0x000fd00000000012 */
[----:B------:R-:W-:Y:S01]  /*0a80*/  DFMA R16, R16, R18, R16 ;  /* 0x000000121010722b */ /* 0x000fe20000000010 */
[----:B------:R-:W-:-:S04]  /*0a90*/  @!P2 SEL R19, R15, 0x63400000, !P3 ;  /* 0x634000000f13a807 */ /* 0x000fc80005800000 */
[----:B------:R-:W-:-:S03]  /*0aa0*/  @!P2 LOP3.LUT R22, R19, 0x80000000, R3, 0xf8, !PT ;  /* 0x800000001316a812 */ /* 0x000fc600078ef803 */
[----:B------:R-:W-:Y:S01]  /*0ab0*/  DFMA R18, R16, -R10, 1 ;  /* 0x3ff000001012742b */ /* 0x000fe2000000080a */
[----:B------:R-:W-:Y:S01]  /*0ac0*/  @!P2 LOP3.LUT R23, R22, 0x100000, RZ, 0xfc, !PT ;  /* 0x001000001617a812 */ /* 0x000fe200078efcff */
[----:B------:R-:W-:-:S06]  /*0ad0*/  @!P2 IMAD.MOV.U32 R22, RZ, RZ, RZ ;  /* 0x000000ffff16a224 */ /* 0x000fcc00078e00ff */
[----:B------:R-:W-:Y:S02]  /*0ae0*/  DFMA R16, R16, R18, R16 ;  /* 0x000000121010722b */ /* 0x000fe40000000010 */
[----:B------:R-:W-:Y:S01]  /*0af0*/  @!P2 DFMA R8, R8, 2, -R22 ;  /* 0x400000000808a82b */ /* 0x000fe20000000816 */
[----:B------:R-:W-:Y:S02]  /*0b00*/  IMAD.MOV.U32 R22, RZ, RZ, R14 ;  /* 0x000000ffff167224 */ /* 0x000fe400078e000e */
[----:B------:R-:W-:Y:S01]  /*0b10*/  IMAD.MOV.U32 R23, RZ, RZ, R21 ;  /* 0x000000ffff177224 */ /* 0x000fe200078e0015 */
[----:B------:R-:W-:-:S04]  /*0b20*/  @!P0 LOP3.LUT R23, R11, 0x7ff00000, RZ, 0xc0, !PT ;  /* 0x7ff000000b178812 */ /* 0x000fc800078ec0ff */
[----:B------:R-:W-:Y:S02]  /*0b30*/  DMUL R18, R16, R8 ;  /* 0x0000000810127228 */ /* 0x000fe40000000000 */
[----:B------:R-:W-:Y:S01]  /*0b40*/  @!P2 LOP3.LUT R22, R9, 0x7ff00000, RZ, 0xc0, !PT ;  /* 0x7ff000000916a812 */ /* 0x000fe200078ec0ff */
[----:B------:R-:W-:-:S04]  /*0b50*/  VIADD R25, R23, 0xffffffff ;  /* 0xffffffff17197836 */ /* 0x000fc80000000000 */
[----:B------:R-:W-:Y:S01]  /*0b60*/  VIADD R24, R22, 0xffffffff ;  /* 0xffffffff16187836 */ /* 0x000fe20000000000 */
[----:B------:R-:W-:-:S04]  /*0b70*/  DFMA R20, R18, -R10, R8 ;  /* 0x8000000a1214722b */ /* 0x000fc80000000008 */
[----:B------:R-:W-:-:S04]  /*0b80*/  ISETP.GT.U32.AND P0, PT, R24, 0x7feffffe, PT ;  /* 0x7feffffe1800780c */ /* 0x000fc80003f04070 */
[----:B------:R-:W-:Y:S01]  /*0b90*/  ISETP.GT.U32.OR P0, PT, R25, 0x7feffffe, P0 ;  /* 0x7feffffe1900780c */ /* 0x000fe20000704470 */
[----:B------:R-:W-:-:S12]  /*0ba0*/  DFMA R16, R16, R20, R18 ;  /* 0x000000141010722b */ /* 0x000fd80000000012 */
[----:B------:R-:W-:Y:S05]  /*0bb0*/  @P0 BRA `(.L_x_18) ;  /* 0x00000000006c0947 */ /* 0x000fea0003800000 */
[----:B------:R-:W-:-:S04]  /*0bc0*/  LOP3.LUT R3, R13, 0x7ff00000, RZ, 0xc0, !PT ;  /* 0x7ff000000d037812 */ /* 0x000fc800078ec0ff */
[CC--:B------:R-:W-:Y:S02]  /*0bd0*/  VIADDMNMX R2, R14.reuse, -R3.reuse, 0xb9600000, !PT ;  /* 0xb96000000e027446 */ /* 0x0c0fe40007800903 */
[----:B------:R-:W-:Y:S02]  /*0be0*/  ISETP.GE.U32.AND P0, PT, R14, R3, PT ;  /* 0x000000030e00720c */ /* 0x000fe40003f06070 */
[----:B------:R-:W-:Y:S02]  /*0bf0*/  VIMNMX R2, PT, PT, R2, 0x46a00000, PT ;  /* 0x46a0000002027848 */ /* 0x000fe40003fe0100 */
[----:B------:R-:W-:-:S05]  /*0c00*/  SEL R15, R15, 0x63400000, !P0 ;  /* 0x634000000f0f7807 */ /* 0x000fca0004000000 */
[----:B------:R-:W-:Y:S02]  /*0c10*/  IMAD.IADD R18, R2, 0x1, -R15 ;  /* 0x0000000102127824 */ /* 0x000fe400078e0a0f */
[----:B------:R-:W-:Y:S02]  /*0c20*/  IMAD.MOV.U32 R2, RZ, RZ, RZ ;  /* 0x000000ffff027224 */ /* 0x000fe400078e00ff */
[----:B------:R-:W-:-:S06]  /*0c30*/  VIADD R3, R18, 0x7fe00000 ;  /* 0x7fe0000012037836 */ /* 0x000fcc0000000000 */
[----:B------:R-:W-:-:S10]  /*0c40*/  DMUL R14, R16, R2 ;  /* 0x00000002100e7228 */ /* 0x000fd40000000000 */
[----:B------:R-:W-:-:S13]  /*0c50*/  FSETP.GTU.AND P0, PT, |R15|, 1.469367938527859385e-39, PT ;  /* 0x001000000f00780b */ /* 0x000fda0003f0c200 */
[----:B------:R-:W-:Y:S05]  /*0c60*/  @P0 BRA `(.L_x_19) ;  /* 0x0000000000940947 */ /* 0x000fea0003800000 */
[----:B------:R-:W-:Y:S01]  /*0c70*/  DFMA R8, R16, -R10, R8 ;  /* 0x8000000a1008722b */ /* 0x000fe20000000008 */
[----:B------:R-:W-:-:S09]  /*0c80*/  IMAD.MOV.U32 R2, RZ, RZ, RZ ;  /* 0x000000ffff027224 */ /* 0x000fd200078e00ff */
[C---:B------:R-:W-:Y:S02]  /*0c90*/  FSETP.NEU.AND P0, PT, R9.reuse, RZ, PT ;  /* 0x000000ff0900720b */ /* 0x040fe40003f0d000 */
[----:B------:R-:W-:-:S04]  /*0ca0*/  LOP3.LUT R13, R9, 0x80000000, R13, 0x48, !PT ;  /* 0x80000000090d7812 */ /* 0x000fc800078e480d */
[----:B------:R-:W-:-:S07]  /*0cb0*/  LOP3.LUT R3, R13, R3, RZ, 0xfc, !PT ;  /* 0x000000030d037212 */ /* 0x000fce00078efcff */
[----:B------:R-:W-:Y:S05]  /*0cc0*/  @!P0 BRA `(.L_x_19) ;  /* 0x00000000007c8947 */ /* 0x000fea0003800000 */
[----:B------:R-:W-:Y:S01]  /*0cd0*/  IMAD.MOV R9, RZ, RZ, -R18 ;  /* 0x000000ffff097224 */ /* 0x000fe200078e0a12 */
[----:B------:R-:W-:Y:S01]  /*0ce0*/  DMUL.RP R2, R16, R2 ;  /* 0x0000000210027228 */ /* 0x000fe20000008000 */
[----:B------:R-:W-:-:S06]  /*0cf0*/  IMAD.MOV.U32 R8, RZ, RZ, RZ ;  /* 0x000000ffff087224 */ /* 0x000fcc00078e00ff */
[----:B------:R-:W-:-:S03]  /*0d00*/  DFMA R8, R14, -R8, R16 ;  /* 0x800000080e08722b */ /* 0x000fc60000000010 */
[----:B------:R-:W-:-:S03]  /*0d10*/  LOP3.LUT R13, R3, R13, RZ, 0x3c, !PT ;  /* 0x0000000d030d7212 */ /* 0x000fc600078e3cff */
[----:B------:R-:W-:-:S04]  /*0d20*/  IADD3 R8, PT, PT, -R18, -0x43300000, RZ ;  /* 0xbcd0000012087810 */ /* 0x000fc80007ffe1ff */
[----:B------:R-:W-:-:S04]  /*0d30*/  FSETP.NEU.AND P0, PT, |R9|, R8, PT ;  /* 0x000000080900720b */ /* 0x000fc80003f0d200 */
[----:B------:R-:W-:Y:S02]  /*0d40*/  FSEL R14, R2, R14, !P0 ;  /* 0x0000000e020e7208 */ /* 0x000fe40004000000 */
[----:B------:R-:W-:Y:S01]  /*0d50*/  FSEL R15, R13, R15, !P0 ;  /* 0x0000000f0d0f7208 */ /* 0x000fe20004000000 */
[----:B------:R-:W-:Y:S06]  /*0d60*/  BRA `(.L_x_19) ;  /* 0x0000000000547947 */ /* 0x000fec0003800000 */
.L_x_18:
[----:B------:R-:W-:-:S14]  /*0d70*/  DSETP.NAN.AND P0, PT, R2, R2, PT ;  /* 0x000000020200722a */ /* 0x000fdc0003f08000 */
[----:B------:R-:W-:Y:S05]  /*0d80*/  @P0 BRA `(.L_x_20) ;  /* 0x0000000000440947 */ /* 0x000fea0003800000 */
[----:B------:R-:W-:-:S14]  /*0d90*/  DSETP.NAN.AND P0, PT, R12, R12, PT ;  /* 0x0000000c0c00722a */ /* 0x000fdc0003f08000 */
[----:B------:R-:W-:Y:S05]  /*0da0*/  @P0 BRA `(.L_x_21) ;  /* 0x0000000000300947 */ /* 0x000fea0003800000 */
[----:B------:R-:W-:Y:S01]  /*0db0*/  ISETP.NE.AND P0, PT, R22, R23, PT ;  /* 0x000000171600720c */ /* 0x000fe20003f05270 */
[----:B------:R-:W-:Y:S02]  /*0dc0*/  IMAD.MOV.U32 R14, RZ, RZ, 0x0 ;  /* 0x00000000ff0e7424 */ /* 0x000fe400078e00ff */
[----:B------:R-:W-:-:S10]  /*0dd0*/  IMAD.MOV.U32 R15, RZ, RZ, -0x80000 ;  /* 0xfff80000ff0f7424 */ /* 0x000fd400078e00ff */
[----:B------:R-:W-:Y:S05]  /*0de0*/  @!P0 BRA `(.L_x_19) ;  /* 0x0000000000348947 */ /* 0x000fea0003800000 */
[----:B------:R-:W-:Y:S02]  /*0df0*/  ISETP.NE.AND P0, PT, R22, 0x7ff00000, PT ;  /* 0x7ff000001600780c */ /* 0x000fe40003f05270 */
[----:B------:R-:W-:Y:S02]  /*0e00*/  LOP3.LUT R15, R3, 0x80000000, R13, 0x48, !PT ;  /* 0x80000000030f7812 */ /* 0x000fe400078e480d */
[----:B------:R-:W-:-:S13]  /*0e10*/  ISETP.EQ.OR P0, PT, R23, RZ, !P0 ;  /* 0x000000ff1700720c */ /* 0x000fda0004702670 */
[----:B------:R-:W-:Y:S01]  /*0e20*/  @P0 LOP3.LUT R2, R15, 0x7ff00000, RZ, 0xfc, !PT ;  /* 0x7ff000000f020812 */ /* 0x000fe200078efcff */
[----:B------:R-:W-:Y:S02]  /*0e30*/  @!P0 IMAD.MOV.U32 R14, RZ, RZ, RZ ;  /* 0x000000ffff0e8224 */ /* 0x000fe400078e00ff */
[----:B------:R-:W-:Y:S02]  /*0e40*/  @P0 IMAD.MOV.U32 R14, RZ, RZ, RZ ;  /* 0x000000ffff0e0224 */ /* 0x000fe400078e00ff */
[----:B------:R-:W-:Y:S01]  /*0e50*/  @P0 IMAD.MOV.U32 R15, RZ, RZ, R2 ;  /* 0x000000ffff0f0224 */ /* 0x000fe200078e0002 */
[----:B------:R-:W-:Y:S06]  /*0e60*/  BRA `(.L_x_19) ;  /* 0x0000000000147947 */ /* 0x000fec0003800000 */
.L_x_21:
[----:B------:R-:W-:Y:S01]  /*0e70*/  LOP3.LUT R15, R13, 0x80000, RZ, 0xfc, !PT ;  /* 0x000800000d0f7812 */ /* 0x000fe200078efcff */
[----:B------:R-:W-:Y:S01]  /*0e80*/  IMAD.MOV.U32 R14, RZ, RZ, R12 ;  /* 0x000000ffff0e7224 */ /* 0x000fe200078e000c */
[----:B------:R-:W-:Y:S06]  /*0e90*/  BRA `(.L_x_19) ;  /* 0x0000000000087947 */ /* 0x000fec0003800000 */
.L_x_20:
[----:B------:R-:W-:Y:S01]  /*0ea0*/  LOP3.LUT R15, R3, 0x80000, RZ, 0xfc, !PT ;  /* 0x00080000030f7812 */ /* 0x000fe200078efcff */
[----:B------:R-:W-:-:S07]  /*0eb0*/  IMAD.MOV.U32 R14, RZ, RZ, R2 ;  /* 0x000000ffff0e7224 */ /* 0x000fce00078e0002 */
.L_x_19:
[----:B------:R-:W-:Y:S05]  /*0ec0*/  BSYNC.RECONVERGENT B2 ;  /* 0x0000000000027941 */ /* 0x000fea0003800200 */
.L_x_17:
[----:B------:R-:W-:Y:S02]  /*0ed0*/  IMAD.MOV.U32 R2, RZ, RZ, R6 ;  /* 0x000000ffff027224 */ /* 0x000fe400078e0006 */
[----:B------:R-:W-:-:S04]  /*0ee0*/  IMAD.MOV.U32 R3, RZ, RZ, 0x0 ;  /* 0x00000000ff037424 */ /* 0x000fc800078e00ff */
[----:B------:R-:W-:Y:S05]  /*0ef0*/  RET.REL.NODEC R2 `(solve_upper_double) ;  /* 0xfffffff002407950 */ /* 0x000fea0003c3ffff */
.L_x_22:
[----:B------:R-:W-:-:S00]  /*0f00*/  BRA `(.L_x_22) ;  /* 0xfffffffc00fc7947 */ /* 0x000fc0000383ffff */
[----:B------:R-:W-:-:S00]  /*0f10*/  NOP ;  /* 0x0000000000007918 */ /* 0x000fc00000000000 */
        /* <DEDUP_REMOVED lines=14> */
.L_x_112:


//--------------------- .text.solve_upper_float   --------------------------
	.section	.text.solve_upper_float,"ax",@progbits
	.align	128
        .global         solve_upper_float
        .type           solve_upper_float,@function
        .size           solve_upper_float,(.L_x_113 - solve_upper_float)
        .other          solve_upper_float,@"STO_CUDA_ENTRY STV_DEFAULT"
solve_upper_float:
.text.solve_upper_float:
        /* <DEDUP_REMOVED lines=13> */
.L_x_24:
[----:B------:R-:W-:Y:S05]  /*00d0*/  BSYNC.RECONVERGENT B0 ;  /* 0x0000000000007941 */ /* 0x000fea0003800200 */
.L_x_23:
        /* <DEDUP_REMOVED lines=23> */
[----:B------:R0:W5:Y:S01]  /*0250*/  @!P0 LDG.E.STRONG.SYS R11, desc[UR8][R4.64] ;  /* 0x00000008040b8981 */ /* 0x000162000c1f5900 */
[----:B---3--:R-:W-:-:S05]  /*0260*/  IMAD.WIDE.U32 R2, R0, 0x4, R12 ;  /* 0x0000000400027825 */ /* 0x008fca00078e000c */
[----:B------:R0:W5:Y:S01]  /*0270*/  LDG.E R10, desc[UR8][R2.64] ;  /* 0x00000008020a7981 */ /* 0x000162000c1e1900 */
[----:B--2---:R-:W-:-:S05]  /*0280*/  VIADD R13, R14, 0xffffffff ;  /* 0xffffffff0e0d7836 */ /* 0x004fca0000000000 */
[----:B------:R-:W-:-:S13]  /*0290*/  ISETP.GT.U32.AND P1, PT, R13, R0, PT ;  /* 0x000000000d00720c */ /* 0x000fda0003f24070 */
[----:B0-----:R-:W-:Y:S05]  /*02a0*/  @!P1 BRA `(.L_x_25) ;  /* 0x0000000000d49947 */ /* 0x001fea0003800000 */
[----:B------:R-:W-:Y:S01]  /*02b0*/  UIADD3 UR4, UPT, UPT, UR5, 0x204, URZ ;  /* 0x0000020405047890 */ /* 0x000fe2000fffe0ff */
[----:B------:R-:W-:Y:S01]  /*02c0*/  IMAD.MOV.U32 R15, RZ, RZ, R13 ;  /* 0x000000ffff0f7224 */ /* 0x000fe200078e000d */
[----:B------:R-:W-:Y:S02]  /*02d0*/  UIADD3 UR5, UPT, UPT, UR5, 0x4, URZ ;  /* 0x0000000405057890 */ /* 0x000fe4000fffe0ff */
[----:B------:R-:W-:Y:S02]  /*02e0*/  ULEA UR4, UR6, UR4, 0x18 ;  /* 0x0000000406047291 */ /* 0x000fe4000f8ec0ff */
[----:B------:R-:W-:-:S04]  /*02f0*/  ULEA UR5, UR6, UR5, 0x18 ;  /* 0x0000000506057291 */ /* 0x000fc8000f8ec0ff */
[C---:B------:R-:W-:Y:S02]  /*0300*/  LEA R12, R8.reuse, UR4, 0x2 ;  /* 0x00000004080c7c11 */ /* 0x040fe4000f8e10ff */
[----:B------:R-:W-:-:S07]  /*0310*/  LEA R14, R8, UR5, 0x2 ;  /* 0x00000005080e7c11 */ /* 0x000fce000f8e10ff */
.L_x_33:
[----:B0-----:R-:W-:-:S05]  /*0320*/  IMAD.IADD R2, R13, 0x1, -R15 ;  /* 0x000000010d027824 */ /* 0x001fca00078e0a0f */
[----:B------:R-:W-:-:S13]  /*0330*/  LOP3.LUT P0, R18, R2, 0x7f, RZ, 0xc0, !PT ;  /* 0x0000007f02127812 */ /* 0x000fda000780c0ff */
[----:B-12---:R-:W-:Y:S05]  /*0340*/  @P0 BRA `(.L_x_26) ;  /* 0x0000000000380947 */ /* 0x006fea0003800000 */
[----:B------:R-:W-:Y:S01]  /*0350*/  IMAD.IADD R19, R15, 0x1, -R8 ;  /* 0x000000010f137824 */ /* 0x000fe200078e0a08 */
[----:B------:R-:W-:Y:S04]  /*0360*/  BSSY.RECONVERGENT B0, `(.L_x_27) ;  /* 0x000000b000007945 */ /* 0x000fe80003800200 */
[----:B------:R-:W-:-:S13]  /*0370*/  ISETP.GT.AND P0, PT, R19, R0, PT ;  /* 0x000000001300720c */ /* 0x000fda0003f04270 */
[----:B------:R-:W-:Y:S05]  /*0380*/  @!P0 BRA `(.L_x_28) ;  /* 0x0000000000208947 */ /* 0x000fea0003800000 */
[----:B------:R-:W0:Y:S08]  /*0390*/  LDC.64 R2, c[0x0][0x3b0] ;  /* 0x0000ec00ff027b82 */ /* 0x000e300000000a00 */
[----:B------:R-:W1:Y:S01]  /*03a0*/  LDC.64 R6, c[0x0][0x3a8] ;  /* 0x0000ea00ff067b82 */ /* 0x000e620000000a00 */
[----:B0-----:R-:W-:-:S06]  /*03b0*/  IMAD.WIDE R2, R19, 0x4, R2 ;  /* 0x0000000413027825 */ /* 0x001fcc00078e0202 */
[----:B------:R-:W2:Y:S01]  /*03c0*/  LDG.E R3, desc[UR8][R2.64] ;  /* 0x0000000802037981 */ /* 0x000ea2000c1e1900 */
[----:B-1----:R-:W-:-:S06]  /*03d0*/  IMAD.WIDE R6, R19, 0x4, R6 ;  /* 0x0000000413067825 */ /* 0x002fcc00078e0206 */
[----:B------:R-:W3:Y:S04]  /*03e0*/  LDG.E R7, desc[UR8][R6.64] ;  /* 0x0000000806077981 */ /* 0x000ee8000c1e1900 */
[----:B--2---:R0:W-:Y:S04]  /*03f0*/  STS [R12], R3 ;  /* 0x000000030c007388 */ /* 0x0041e80000000800 */
[----:B---3--:R0:W-:Y:S02]  /*0400*/  STS [R14], R7 ;  /* 0x000000070e007388 */ /* 0x0081e40000000800 */
.L_x_28:
[----:B------:R-:W-:Y:S05]  /*0410*/  BSYNC.RECONVERGENT B0 ;  /* 0x0000000000007941 */ /* 0x000fea0003800200 */
.L_x_27:
[----:B------:R-:W-:Y:S06]  /*0420*/  BAR.SYNC.DEFER_BLOCKING 0x0 ;  /* 0x0000000000007b1d */ /* 0x000fec0000010000 */
.L_x_26:
[----:B------:R-:W1:Y:S01]  /*0430*/  LDCU UR6, c[0x0][0x380] ;  /* 0x00007000ff0677ac */ /* 0x000e620008000800 */
[C---:B------:R-:W-:Y:S02]  /*0440*/  ISETP.NE.AND P1, PT, R8.reuse, RZ, PT ;  /* 0x000000ff0800720c */ /* 0x040fe40003f25270 */
[----:B-1----:R-:W-:-:S13]  /*0450*/  ISETP.GE.U32.AND P0, PT, R8, UR6, PT ;  /* 0x0000000608007c0c */ /* 0x002fda000bf06070 */
[C---:B0-----:R-:W-:Y:S02]  /*0460*/  @!P0 LEA R3, R18.reuse, UR4, 0x2 ;  /* 0x0000000412038c11 */ /* 0x041fe4000f8e10ff */
[----:B------:R-:W-:-:S03]  /*0470*/  @!P0 LEA R2, R18, UR5, 0x2 ;  /* 0x0000000512028c11 */ /* 0x000fc6000f8e10ff */
[----:B------:R0:W1:Y:S04]  /*0480*/  @!P0 LDS R16, [R3] ;  /* 0x0000000003108984 */ /* 0x0000680000000800 */
[----:B------:R0:W2:Y:S01]  /*0490*/  @!P0 LDS R17, [R2] ;  /* 0x0000000002118984 */ /* 0x0000a20000000800 */
[----:B------:R-:W-:Y:S05]  /*04a0*/  @P1 BRA `(.L_x_29) ;  /* 0x00000000001c1947 */ /* 0x000fea0003800000 */
[----:B------:R-:W2:Y:S02]  /*04b0*/  LDCU.64 UR6, c[0x0][0x398] ;  /* 0x00007300ff0677ac */ /* 0x000ea40008000a00 */
[----:B--2---:R-:W-:-:S05]  /*04c0*/  IADD3 R6, P1, PT, R17, UR6, RZ ;  /* 0x0000000611067c10 */ /* 0x004fca000ff3e0ff */
[----:B------:R-:W-:-:S08]  /*04d0*/  IMAD.X R7, RZ, RZ, UR7, P1 ;  /* 0x00000007ff077e24 */ /* 0x000fd000088e06ff */
.L_x_30:
[----:B0-----:R-:W2:Y:S01]  /*04e0*/  LDG.E.U8.STRONG.SYS R2, desc[UR8][R6.64] ;  /* 0x0000000806027981 */ /* 0x001ea2000c1f5100 */
[----:B------:R-:W-:Y:S05]  /*04f0*/  YIELD ;  /* 0x0000000000007946 */ /* 0x000fea0003800000 */
[----:B--2---:R-:W-:-:S13]  /*0500*/  ISETP.NE.AND P1, PT, R2, RZ, PT ;  /* 0x000000ff0200720c */ /* 0x004fda0003f25270 */
[----:B------:R-:W-:Y:S05]  /*0510*/  @!P1 BRA `(.L_x_30) ;  /* 0xfffffffc00f09947 */ /* 0x000fea000383ffff */
.L_x_29:
[----:B------:R-:W-:Y:S05]  /*0520*/  WARPSYNC.ALL ;  /* 0x0000000000007948 */ /* 0x000fea0003800000 */
[----:B------:R-:W-:Y:S06]  /*0530*/  BAR.SYNC.DEFER_BLOCKING 0x0 ;  /* 0x0000000000007b1d */ /* 0x000fec0000010000 */
[----:B------:R-:W-:Y:S04]  /*0540*/  BSSY.RECONVERGENT B0, `(.L_x_31) ;  /* 0x0000008000007945 */ /* 0x000fe80003800200 */
[----:B------:R-:W-:Y:S05]  /*0550*/  @P0 BRA `(.L_x_32) ;  /* 0x0000000000180947 */ /* 0x000fea0003800000 */
[----:B0-----:R-:W0:Y:S01]  /*0560*/  LDC.64 R2, c[0x0][0x3b8] ;  /* 0x0000ee00ff027b82 */ /* 0x001e220000000a00 */
[----:B------:R-:W2:Y:S02]  /*0570*/  LDCU UR6, c[0x0][0x384] ;  /* 0x00007080ff0677ac */ /* 0x000ea40008000800 */
[----:B--2---:R-:W-:-:S04]  /*0580*/  IMAD R7, R8, UR6, R17 ;  /* 0x0000000608077c24 */ /* 0x004fc8000f8e0211 */
[----:B0-----:R-:W-:-:S06]  /*0590*/  IMAD.WIDE.U32 R2, R7, 0x4, R2 ;  /* 0x0000000407027825 */ /* 0x001fcc00078e0002 */
[----:B------:R-:W1:Y:S02]  /*05a0*/  LDG.E.STRONG.SYS R2, desc[UR8][R2.64] ;  /* 0x0000000802027981 */ /* 0x000e64000c1f5900 */
[----:B-1---5:R-:W-:-:S07]  /*05b0*/  FFMA R11, -R16, R2, R11 ;  /* 0x00000002100b7223 */ /* 0x022fce000000010b */
.L_x_32:
[----:B------:R-:W-:Y:S05]  /*05c0*/  BSYNC.RECONVERGENT B0 ;  /* 0x0000000000007941 */ /* 0x000fea0003800200 */
.L_x_31:
[----:B------:R-:W-:-:S05]  /*05d0*/  VIADD R15, R15, 0xffffffff ;  /* 0xffffffff0f0f7836 */ /* 0x000fca0000000000 */
[----:B------:R-:W-:-:S13]  /*05e0*/  ISETP.GT.U32.AND P1, PT, R15, R0, PT ;  /* 0x000000000f00720c */ /* 0x000fda0003f24070 */
[----:B------:R-:W-:Y:S05]  /*05f0*/  @P1 BRA `(.L_x_33) ;  /* 0xfffffffc00481947 */ /* 0x000fea000383ffff */
.L_x_25:
[----:B------:R-:W-:Y:S04]  /*0600*/  BSSY.RECONVERGENT B0, `(.L_x_34) ;  /* 0x0000011000007945 */ /* 0x000fe80003800200 */
[----:B------:R-:W-:Y:S05]  /*0610*/  @P0 BRA `(.L_x_35) ;  /* 0x00000000003c0947 */ /* 0x000fea0003800000 */
[----:B0----5:R-:W0:Y:S01]  /*0620*/  MUFU.RCP R3, R10 ;  /* 0x0000000a00037308 */ /* 0x021e220000001000 */
[----:B------:R-:W-:Y:S07]  /*0630*/  BSSY.RECONVERGENT B1, `(.L_x_36) ;  /* 0x000000c000017945 */ /* 0x000fee0003800200 */
[----:B------:R-:W3:Y:S01]  /*0640*/  FCHK P0, R11, R10 ;  /* 0x0000000a0b007302 */ /* 0x000ee20000000000 */
[----:B0-----:R-:W-:-:S04]  /*0650*/  FFMA R0, -R10, R3, 1 ;  /* 0x3f8000000a007423 */ /* 0x001fc80000000103 */
[----:B------:R-:W-:-:S04]  /*0660*/  FFMA R0, R3, R0, R3 ;  /* 0x0000000003007223 */ /* 0x000fc80000000003 */
[----:B------:R-:W-:-:S04]  /*0670*/  FFMA R3, R0, R11, RZ ;  /* 0x0000000b00037223 */ /* 0x000fc800000000ff */
[----:B------:R-:W-:-:S04]  /*0680*/  FFMA R2, -R10, R3, R11 ;  /* 0x000000030a027223 */ /* 0x000fc8000000010b */
[----:B------:R-:W-:Y:S01]  /*0690*/  FFMA R3, R0, R2, R3 ;  /* 0x0000000200037223 */ /* 0x000fe20000000003 */
[----:B---3--:R-:W-:Y:S06]  /*06a0*/  @!P0 BRA `(.L_x_37) ;  /* 0x0000000000108947 */ /* 0x008fec0003800000 */
[----:B------:R-:W-:Y:S01]  /*06b0*/  IMAD.MOV.U32 R3, RZ, RZ, R11 ;  /* 0x000000ffff037224 */ /* 0x000fe200078e000b */
[----:B------:R-:W-:-:S07]  /*06c0*/  MOV R2, 0x6e0 ;  /* 0x000006e000027802 */ /* 0x000fce0000000f00 */
[----:B-12---:R-:W-:Y:S05]  /*06d0*/  CALL.REL.NOINC `($__internal_1_$__cuda_sm3x_div_rn_noftz_f32_slowpath) ;  /* 0x0000000000447944 */ /* 0x006fea0003c00000 */
[----:B------:R-:W-:-:S07]  /*06e0*/  IMAD.MOV.U32 R3, RZ, RZ, R0 ;  /* 0x000000ffff037224 */ /* 0x000fce00078e0000 */
.L_x_37:
[----:B------:R-:W-:Y:S05]  /*06f0*/  BSYNC.RECONVERGENT B1 ;  /* 0x0000000000017941 */ /* 0x000fea0003800200 */
.L_x_36:
[----:B------:R3:W-:Y:S02]  /*0700*/  STG.E.STRONG.SYS desc[UR8][R4.64], R3 ;  /* 0x0000000304007986 */ /* 0x0007e4000c115908 */
.L_x_35:
[----:B------:R-:W-:Y:S05]  /*0710*/  BSYNC.RECONVERGENT B0 ;  /* 0x0000000000007941 */ /* 0x000fea0003800200 */
.L_x_34:
[----:B------:R-:W-:Y:S01]  /*0720*/  ISETP.NE.AND P0, PT, R8, RZ, PT ;  /* 0x000000ff0800720c */ /* 0x000fe20003f05270 */
[----:B------:R-:W-:Y:S06]  /*0730*/  MEMBAR.SC.GPU ;  /* 0x0000000000007992 */ /* 0x000fec0000002000 */
[----:B------:R-:W-:-:S00]  /*0740*/  ERRBAR ;  /* 0x00000000000079ab */ /* 0x000fc00000000000 */
[----:B------:R-:W-:Y:S06]  /*0750*/  CGAERRBAR ;  /* 0x00000000000075ab */ /* 0x000fec0000000000 */
[----:B------:R-:W-:Y:S02]  /*0760*/  CCTL.IVALL ;  /* 0x00000000ff00798f */ /* 0x000fe40002000000 */
[----:B------:R-:W-:Y:S06]  /*0770*/  BAR.SYNC.DEFER_BLOCKING 0x0 ;  /* 0x0000000000007b1d */ /* 0x000fec0000010000 */
[----:B------:R-:W-:Y:S05]  /*0780*/  @P0 EXIT ;  /* 0x000000000000094d */ /* 0x000fea0003800000 */
[----:B------:R-:W0:Y:S01]  /*0790*/  LDCU.64 UR4, c[0x0][0x398] ;  /* 0x00007300ff0477ac */ /* 0x000e220008000a00 */
[----:B------:R-:W-:Y:S01]  /*07a0*/  IMAD.MOV.U32 R0, RZ, RZ, 0x1 ;  /* 0x00000001ff007424 */ /* 0x000fe200078e00ff */
[----:B0-----:R-:W-:-:S05]  /*07b0*/  IADD3 R2, P0, PT, R9, UR4, RZ ;  /* 0x0000000409027c10 */ /* 0x001fca000ff1e0ff */
[----:B---3--:R-:W-:-:S05]  /*07c0*/  IMAD.X R3, RZ, RZ, UR5, P0 ;  /* 0x00000005ff037e24 */ /* 0x008fca00080e06ff */
[----:B------:R-:W-:Y:S01]  /*07d0*/  STG.E.U8.STRONG.SYS desc[UR8][R2.64], R0 ;  /* 0x0000000002007986 */ /* 0x000fe2000c115108 */
[----:B------:R-:W-:Y:S05]  /*07e0*/  EXIT ;  /* 0x000000000000794d */ /* 0x000fea0003800000 */
        .weak           $__internal_1_$__cuda_sm3x_div_rn_noftz_f32_slowpath
        .type           $__internal_1_$__cuda_sm3x_div_rn_noftz_f32_slowpath,@function
        .size           $__internal_1_$__cuda_sm3x_div_rn_noftz_f32_slowpath,(.L_x_113 - $__internal_1_$__cuda_sm3x_div_rn_noftz_f32_slowpath)
$__internal_1_$__cuda_sm3x_div_rn_noftz_f32_slowpath:
[----:B------:R-:W-:Y:S01]  /*07f0*/  SHF.R.U32.HI R6, RZ, 0x17, R10 ;  /* 0x00000017ff067819 */ /* 0x000fe2000001160a */
[----:B------:R-:W-:Y:S01]  /*0800*/  BSSY.RECONVERGENT B2, `(.L_x_38) ;  /* 0x0000063000027945 */ /* 0x000fe20003800200 */
[----:B------:R-:W-:Y:S02]  /*0810*/  SHF.R.U32.HI R0, RZ, 0x17, R3 ;  /* 0x00000017ff007819 */ /* 0x000fe40000011603 */
[----:B------:R-:W-:Y:S02]  /*0820*/  LOP3.LUT R7, R6, 0xff, RZ, 0xc0, !PT ;  /* 0x000000ff06077812 */ /* 0x000fe400078ec0ff */
[----:B------:R-:W-:-:S03]  /*0830*/  LOP3.LUT R14, R0, 0xff, RZ, 0xc0, !PT ;  /* 0x000000ff000e7812 */ /* 0x000fc600078ec0ff */
[----:B------:R-:W-:Y:S02]  /*0840*/  VIADD R11, R7, 0xffffffff ;  /* 0xffffffff070b7836 */ /* 0x000fe40000000000 */
[----:B------:R-:W-:-:S03]  /*0850*/  VIADD R12, R14, 0xffffffff ;  /* 0xffffffff0e0c7836 */ /* 0x000fc60000000000 */
[----:B------:R-:W-:-:S04]  /*0860*/  ISETP.GT.U32.AND P0, PT, R11, 0xfd, PT ;  /* 0x000000fd0b00780c */ /* 0x000fc80003f04070 */
[----:B------:R-:W-:-:S13]  /*0870*/  ISETP.GT.U32.OR P0, PT, R12, 0xfd, P0 ;  /* 0x000000fd0c00780c */ /* 0x000fda0000704470 */
[----:B------:R-:W-:Y:S01]  /*0880*/  @!P0 IMAD.MOV.U32 R6, RZ, RZ, RZ ;  /* 0x000000ffff068224 */ /* 0x000fe200078e00ff */
[----:B------:R-:W-:Y:S06]  /*0890*/  @!P0 BRA `(.L_x_39) ;  /* 0x0000000000608947 */ /* 0x000fec0003800000 */
[----:B------:R-:W-:Y:S01]  /*08a0*/  FSETP.GTU.FTZ.AND P0, PT, |R3|, +INF , PT ;  /* 0x7f8000000300780b */ /* 0x000fe20003f1c200 */
[----:B------:R-:W-:Y:S01]  /*08b0*/  IMAD.MOV.U32 R0, RZ, RZ, R10 ;  /* 0x000000ffff007224 */ /* 0x000fe200078e000a */
[----:B------:R-:W-:-:S04]  /*08c0*/  FSETP.GTU.FTZ.AND P1, PT, |R10|, +INF , PT ;  /* 0x7f8000000a00780b */ /* 0x000fc80003f3c200 */
[----:B------:R-:W-:-:S13]  /*08d0*/  PLOP3.LUT P0, PT, P0, P1, PT, 0xf8, 0x8f ;  /* 0x00000000008f781c */ /* 0x000fda0000703f70 */
[----:B------:R-:W-:Y:S05]  /*08e0*/  @P0 BRA `(.L_x_40) ;  /* 0x00000004004c0947 */ /* 0x000fea0003800000 */
[----:B------:R-:W-:-:S13]  /*08f0*/  LOP3.LUT P0, RZ, R10, 0x7fffffff, R3, 0xc8, !PT ;  /* 0x7fffffff0aff7812 */ /* 0x000fda000780c803 */
[----:B------:R-:W-:Y:S05]  /*0900*/  @!P0 BRA `(.L_x_41) ;  /* 0x00000004003c8947 */ /* 0x000fea0003800000 */
[C---:B------:R-:W-:Y:S02]  /*0910*/  FSETP.NEU.FTZ.AND P2, PT, |R3|.reuse, +INF , PT ;  /* 0x7f8000000300780b */ /* 0x040fe40003f5d200 */
[----:B------:R-:W-:Y:S02]  /*0920*/  FSETP.NEU.FTZ.AND P1, PT, |R0|, +INF , PT ;  /* 0x7f8000000000780b */ /* 0x000fe40003f3d200 */
[----:B------:R-:W-:-:S11]  /*0930*/  FSETP.NEU.FTZ.AND P0, PT, |R3|, +INF , PT ;  /* 0x7f8000000300780b */ /* 0x000fd60003f1d200 */
[----:B------:R-:W-:Y:S05]  /*0940*/  @!P1 BRA !P2, `(.L_x_41) ;  /* 0x00000004002c9947 */ /* 0x000fea0005000000 */
[----:B------:R-:W-:-:S04]  /*0950*/  LOP3.LUT P2, RZ, R3, 0x7fffffff, RZ, 0xc0, !PT ;  /* 0x7fffffff03ff7812 */ /* 0x000fc8000784c0ff */
[----:B------:R-:W-:-:S13]  /*0960*/  PLOP3.LUT P1, PT, P1, P2, PT, 0x2f, 0xf2 ;  /* 0x0000000000f2781c */ /* 0x000fda0000f24577 */
[----:B------:R-:W-:Y:S05]  /*0970*/  @P1 BRA `(.L_x_42) ;  /* 0x0000000400181947 */ /* 0x000fea0003800000 */
[----:B------:R-:W-:-:S04]  /*0980*/  LOP3.LUT P1, RZ, R10, 0x7fffffff, RZ, 0xc0, !PT ;  /* 0x7fffffff0aff7812 */ /* 0x000fc8000782c0ff */
[----:B------:R-:W-:-:S13]  /*0990*/  PLOP3.LUT P0, PT, P0, P1, PT, 0x2f, 0xf2 ;  /* 0x0000000000f2781c */ /* 0x000fda0000702577 */
[----:B------:R-:W-:Y:S05]  /*09a0*/  @P0 BRA `(.L_x_43) ;  /* 0x0000000400000947 */ /* 0x000fea0003800000 */
[----:B------:R-:W-:Y:S02]  /*09b0*/  ISETP.GE.AND P0, PT, R12, RZ, PT ;  /* 0x000000ff0c00720c */ /* 0x000fe40003f06270 */
[----:B------:R-:W-:-:S11]  /*09c0*/  ISETP.GE.AND P1, PT, R11, RZ, PT ;  /* 0x000000ff0b00720c */ /* 0x000fd60003f26270 */
[----:B------:R-:W-:Y:S02]  /*09d0*/  @P0 IMAD.MOV.U32 R6, RZ, RZ, RZ ;  /* 0x000000ffff060224 */ /* 0x000fe400078e00ff */
[----:B------:R-:W-:Y:S01]  /*09e0*/  @!P0 FFMA R3, R3, 1.84467440737095516160e+19, RZ ;  /* 0x5f80000003038823 */ /* 0x000fe200000000ff */
[----:B------:R-:W-:Y:S02]  /*09f0*/  @!P0 IMAD.MOV.U32 R6, RZ, RZ, -0x40 ;  /* 0xffffffc0ff068424 */ /* 0x000fe400078e00ff */
[----:B------:R-:W-:Y:S02]  /*0a00*/  @!P1 FFMA R10, R0, 1.84467440737095516160e+19, RZ ;  /* 0x5f800000000a9823 */ /* 0x000fe400000000ff */
[----:B------:R-:W-:-:S07]  /*0a10*/  @!P1 VIADD R6, R6, 0x40 ;  /* 0x0000004006069836 */ /* 0x000fce0000000000 */
.L_x_39:
[----:B------:R-:W-:Y:S01]  /*0a20*/  LEA R11, R7, 0xc0800000, 0x17 ;  /* 0xc0800000070b7811 */ /* 0x000fe200078eb8ff */
[----:B------:R-:W-:Y:S04]  /*0a30*/  BSSY.RECONVERGENT B3, `(.L_x_44) ;  /* 0x0000036000037945 */ /* 0x000fe80003800200 */
[----:B------:R-:W-:Y:S02]  /*0a40*/  IMAD.IADD R11, R10, 0x1, -R11 ;  /* 0x000000010a0b7824 */ /* 0x000fe400078e0a0b */
[----:B------:R-:W-:Y:S02]  /*0a50*/  VIADD R10, R14, 0xffffff81 ;  /* 0xffffff810e0a7836 */ /* 0x000fe40000000000 */
[----:B------:R-:W0:Y:S01]  /*0a60*/  MUFU.RCP R12, R11 ;  /* 0x0000000b000c7308 */ /* 0x000e220000001000 */
[----:B------:R-:W-:Y:S01]  /*0a70*/  FADD.FTZ R13, -R11, -RZ ;  /* 0x800000ff0b0d7221 */ /* 0x000fe20000010100 */
[C---:B------:R-:W-:Y:S01]  /*0a80*/  IMAD R0, R10.reuse, -0x800000, R3 ;  /* 0xff8000000a007824 */ /* 0x040fe200078e0203 */
[----:B------:R-:W-:-:S05]  /*0a90*/  IADD3 R7, PT, PT, R10, 0x7f, -R7 ;  /* 0x0000007f0a077810 */ /* 0x000fca0007ffe807 */
[----:B------:R-:W-:Y:S02]  /*0aa0*/  IMAD.IADD R7, R7, 0x1, R6 ;  /* 0x0000000107077824 */ /* 0x000fe400078e0206 */
[----:B0-----:R-:W-:-:S04]  /*0ab0*/  FFMA R15, R12, R13, 1 ;  /* 0x3f8000000c0f7423 */ /* 0x001fc8000000000d */
[----:B------:R-:W-:-:S04]  /*0ac0*/  FFMA R14, R12, R15, R12 ;  /* 0x0000000f0c0e7223 */ /* 0x000fc8000000000c */
[----:B------:R-:W-:-:S04]  /*0ad0*/  FFMA R3, R0, R14, RZ ;  /* 0x0000000e00037223 */ /* 0x000fc800000000ff */
[----:B------:R-:W-:-:S04]  /*0ae0*/  FFMA R12, R13, R3, R0 ;  /* 0x000000030d0c7223 */ /* 0x000fc80000000000 */
[----:B------:R-:W-:-:S04]  /*0af0*/  FFMA R15, R14, R12, R3 ;  /* 0x0000000c0e0f7223 */ /* 0x000fc80000000003 */
[----:B------:R-:W-:-:S04]  /*0b00*/  FFMA R12, R13, R15, R0 ;  /* 0x0000000f0d0c7223 */ /* 0x000fc80000000000 */
[----:B------:R-:W-:-:S05]  /*0b10*/  FFMA R0, R14, R12, R15 ;  /* 0x0000000c0e007223 */ /* 0x000fca000000000f */
[----:B------:R-:W-:-:S04]  /*0b20*/  SHF.R.U32.HI R3, RZ, 0x17, R0 ;  /* 0x00000017ff037819 */ /* 0x000fc80000011600 */
[----:B------:R-:W-:-:S05]  /*0b30*/  LOP3.LUT R3, R3, 0xff, RZ, 0xc0, !PT ;  /* 0x000000ff03037812 */ /* 0x000fca00078ec0ff */
[----:B------:R-:W-:-:S04]  /*0b40*/  IMAD.IADD R11, R3, 0x1, R7 ;  /* 0x00000001030b7824 */ /* 0x000fc800078e0207 */
[----:B------:R-:W-:-:S05]  /*0b50*/  VIADD R3, R11, 0xffffffff ;  /* 0xffffffff0b037836 */ /* 0x000fca0000000000 */
[----:B------:R-:W-:-:S13]  /*0b60*/  ISETP.GE.U32.AND P0, PT, R3, 0xfe, PT ;  /* 0x000000fe0300780c */ /* 0x000fda0003f06070 */
[----:B------:R-:W-:Y:S05]  /*0b70*/  @!P0 BRA `(.L_x_45) ;  /* 0x0000000000808947 */ /* 0x000fea0003800000 */
[----:B------:R-:W-:-:S13]  /*0b80*/  ISETP.GT.AND P0, PT, R11, 0xfe, PT ;  /* 0x000000fe0b00780c */ /* 0x000fda0003f04270 */
[----:B------:R-:W-:Y:S05]  /*0b90*/  @P0 BRA `(.L_x_46) ;  /* 0x00000000006c0947 */ /* 0x000fea0003800000 */
[----:B------:R-:W-:-:S13]  /*0ba0*/  ISETP.GE.AND P0, PT, R11, 0x1, PT ;  /* 0x000000010b00780c */ /* 0x000fda0003f06270 */
[----:B------:R-:W-:Y:S05]  /*0bb0*/  @P0 BRA `(.L_x_47) ;  /* 0x0000000000740947 */ /* 0x000fea0003800000 */
[----:B------:R-:W-:Y:S02]  /*0bc0*/  ISETP.GE.AND P0, PT, R11, -0x18, PT ;  /* 0xffffffe80b00780c */ /* 0x000fe40003f06270 */
[----:B------:R-:W-:-:S11]  /*0bd0*/  LOP3.LUT R0, R0, 0x80000000, RZ, 0xc0, !PT ;  /* 0x8000000000007812 */ /* 0x000fd600078ec0ff */
[----:B------:R-:W-:Y:S05]  /*0be0*/  @!P0 BRA `(.L_x_47) ;  /* 0x0000000000688947 */ /* 0x000fea0003800000 */
[CCC-:B------:R-:W-:Y:S01]  /*0bf0*/  FFMA.RZ R3, R14.reuse, R12.reuse, R15.reuse ;  /* 0x0000000c0e037223 */ /* 0x1c0fe2000000c00f */
[C---:B------:R-:W-:Y:S02]  /*0c00*/  VIADD R10, R11.reuse, 0x20 ;  /* 0x000000200b0a7836 */ /* 0x040fe40000000000 */
[CCC-:B------:R-:W-:Y:S01]  /*0c10*/  FFMA.RM R6, R14.reuse, R12.reuse, R15.reuse ;  /* 0x0000000c0e067223 */ /* 0x1c0fe2000000400f */
[----:B------:R-:W-:Y:S02]  /*0c20*/  ISETP.NE.AND P2, PT, R11, RZ, PT ;  /* 0x000000ff0b00720c */ /* 0x000fe40003f45270 */
[----:B------:R-:W-:Y:S01]  /*0c30*/  LOP3.LUT R7, R3, 0x7fffff, RZ, 0xc0, !PT ;  /* 0x007fffff03077812 */ /* 0x000fe200078ec0ff */
[----:B------:R-:W-:Y:S01]  /*0c40*/  FFMA.RP R3, R14, R12, R15 ;  /* 0x0000000c0e037223 */ /* 0x000fe2000000800f */
[----:B------:R-:W-:Y:S01]  /*0c50*/  ISETP.NE.AND P1, PT, R11, RZ, PT ;  /* 0x000000ff0b00720c */ /* 0x000fe20003f25270 */
[----:B------:R-:W-:Y:S01]  /*0c60*/  IMAD.MOV R11, RZ, RZ, -R11 ;  /* 0x000000ffff0b7224 */ /* 0x000fe200078e0a0b */
[----:B------:R-:W-:-:S02]  /*0c70*/  LOP3.LUT R7, R7, 0x800000, RZ, 0xfc, !PT ;  /* 0x0080000007077812 */ /* 0x000fc400078efcff */
[----:B------:R-:W-:Y:S02]  /*0c80*/  FSETP.NEU.FTZ.AND P0, PT, R3, R6, PT ;  /* 0x000000060300720b */ /* 0x000fe40003f1d000 */
[----:B------:R-:W-:Y:S02]  /*0c90*/  SHF.L.U32 R10, R7, R10, RZ ;  /* 0x0000000a070a7219 */ /* 0x000fe400000006ff */
[----:B------:R-:W-:Y:S02]  /*0ca0*/  SEL R6, R11, RZ, P2 ;  /* 0x000000ff0b067207 */ /* 0x000fe40001000000 */
[----:B------:R-:W-:Y:S02]  /*0cb0*/  ISETP.NE.AND P1, PT, R10, RZ, P1 ;  /* 0x000000ff0a00720c */ /* 0x000fe40000f25270 */
[----:B------:R-:W-:Y:S02]  /*0cc0*/  SHF.R.U32.HI R6, RZ, R6, R7 ;  /* 0x00000006ff067219 */ /* 0x000fe40000011607 */
[----:B------:R-:W-:-:S02]  /*0cd0*/  PLOP3.LUT P0, PT, P0, P1, PT, 0xf8, 0x8f ;  /* 0x00000000008f781c */ /* 0x000fc40000703f70 */
[----:B------:R-:W-:Y:S02]  /*0ce0*/  SHF.R.U32.HI R10, RZ, 0x1, R6 ;  /* 0x00000001ff0a7819 */ /* 0x000fe40000011606 */
[----:B------:R-:W-:-:S04]  /*0cf0*/  SEL R3, RZ, 0x1, !P0 ;  /* 0x00000001ff037807 */ /* 0x000fc80004000000 */
[----:B------:R-:W-:-:S04]  /*0d00*/  LOP3.LUT R3, R3, 0x1, R10, 0xf8, !PT ;  /* 0x0000000103037812 */ /* 0x000fc800078ef80a */
[----:B------:R-:W-:-:S05]  /*0d10*/  LOP3.LUT R3, R3, R6, RZ, 0xc0, !PT ;  /* 0x0000000603037212 */ /* 0x000fca00078ec0ff */
[----:B------:R-:W-:-:S05]  /*0d20*/  IMAD.IADD R3, R10, 0x1, R3 ;  /* 0x000000010a037824 */ /* 0x000fca00078e0203 */
[----:B------:R-:W-:Y:S01]  /*0d30*/  LOP3.LUT R0, R3, R0, RZ, 0xfc, !PT ;  /* 0x0000000003007212 */ /* 0x000fe200078efcff */
[----:B------:R-:W-:Y:S06]  /*0d40*/  BRA `(.L_x_47) ;  /* 0x0000000000107947 */ /* 0x000fec0003800000 */
.L_x_46:
[----:B------:R-:W-:-:S04]  /*0d50*/  LOP3.LUT R0, R0, 0x80000000, RZ, 0xc0, !PT ;  /* 0x8000000000007812 */ /* 0x000fc800078ec0ff */
[----:B------:R-:W-:Y:S01]  /*0d60*/  LOP3.LUT R0, R0, 0x7f800000, RZ, 0xfc, !PT ;  /* 0x7f80000000007812 */ /* 0x000fe200078efcff */
[----:B------:R-:W-:Y:S06]  /*0d70*/  BRA `(.L_x_47) ;  /* 0x0000000000047947 */ /* 0x000fec0003800000 */
.L_x_45:
[----:B------:R-:W-:-:S07]  /*0d80*/  IMAD R0, R7, 0x800000, R0 ;  /* 0x0080000007007824 */ /* 0x000fce00078e0200 */
.L_x_47:
[----:B------:R-:W-:Y:S05]  /*0d90*/  BSYNC.RECONVERGENT B3 ;  /* 0x0000000000037941 */ /* 0x000fea0003800200 */
.L_x_44:
[----:B------:R-:W-:Y:S05]  /*0da0*/  BRA `(.L_x_48) ;  /* 0x0000000000207947 */ /* 0x000fea0003800000 */
.L_x_43:
[----:B------:R-:W-:-:S04]  /*0db0*/  LOP3.LUT R0, R10, 0x80000000, R3, 0x48, !PT ;  /* 0x800000000a007812 */ /* 0x000fc800078e4803 */
[----:B------:R-:W-:Y:S01]  /*0dc0*/  LOP3.LUT R0, R0, 0x7f800000, RZ, 0xfc, !PT ;  /* 0x7f80000000007812 */ /* 0x000fe200078efcff */
[----:B------:R-:W-:Y:S06]  /*0dd0*/  BRA `(.L_x_48) ;  /* 0x0000000000147947 */ /* 0x000fec0003800000 */
.L_x_42:
[----:B------:R-:W-:Y:S01]  /*0de0*/  LOP3.LUT R0, R10, 0x80000000, R3, 0x48, !PT ;  /* 0x800000000a007812 */ /* 0x000fe200078e4803 */
[----:B------:R-:W-:Y:S06]  /*0df0*/  BRA `(.L_x_48) ;  /* 0x00000000000c7947 */ /* 0x000fec0003800000 */
.L_x_41:
[----:B------:R-:W0:Y:S01]  /*0e00*/  MUFU.RSQ R0, -QNAN ;  /* 0xffc0000000007908 */ /* 0x000e220000001400 */
[----:B------:R-:W-:Y:S05]  /*0e10*/  BRA `(.L_x_48) ;  /* 0x0000000000047947 */ /* 0x000fea0003800000 */
.L_x_40:
[----:B------:R-:W-:-:S07]  /*0e20*/  FADD.FTZ R0, R3, R0 ;  /* 0x0000000003007221 */ /* 0x000fce0000010000 */
.L_x_48:
[----:B------:R-:W-:Y:S05]  /*0e30*/  BSYNC.RECONVERGENT B2 ;  /* 0x0000000000027941 */ /* 0x000fea0003800200 */
.L_x_38:
[----:B------:R-:W-:-:S04]  /*0e40*/  IMAD.MOV.U32 R3, RZ, RZ, 0x0 ;  /* 0x00000000ff037424 */ /* 0x000fc800078e00ff */
[----:B0-----:R-:W-:Y:S05]  /*0e50*/  RET.REL.NODEC R2 `(solve_upper_float) ;  /* 0xfffffff002687950 */ /* 0x001fea0003c3ffff */
.L_x_49:
        /* <DEDUP_REMOVED lines=10> */
.L_x_113:


//--------------------- .text.solve_lower_double  --------------------------
	.section	.text.solve_lower_double,"ax",@progbits
	.align	128
        .global         solve_lower_double
        .type           solve_lower_double,@function
        .size           solve_lower_double,(.L_x_114 - solve_lower_double)
        .other          solve_lower_double,@"STO_CUDA_ENTRY STV_DEFAULT"
solve_lower_double:
.text.solve_lower_double:
        /* <DEDUP_REMOVED lines=13> */
.L_x_51:
[----:B------:R-:W-:Y:S05]  /*00d0*/  BSYNC.RECONVERGENT B0 ;  /* 0x0000000000007941 */ /* 0x000fea0003800200 */
.L_x_50:
        /* <DEDUP_REMOVED lines=14> */
[----:B------:R-:W4:Y:S02]  /*01c0*/  LDG.E R7, desc[UR8][R2.64] ;  /* 0x0000000802077981 */ /* 0x000f24000c1e1900 */
[----:B----4-:R-:W-:-:S04]  /*01d0*/  VIADD R9, R7, 0x1 ;  /* 0x0000000107097836 */ /* 0x010fc80000000000 */
[----:B--2---:R-:W-:-:S06]  /*01e0*/  IMAD.WIDE.U32 R8, R9, 0x4, R12 ;  /* 0x0000000409087825 */ /* 0x004fcc00078e000c */
[----:B------:R-:W2:Y:S01]  /*01f0*/  LDG.E R8, desc[UR8][R8.64] ;  /* 0x0000000808087981 */ /* 0x000ea2000c1e1900 */
[----:B------:R-:W-:Y:S01]  /*0200*/  IMAD.WIDE.U32 R12, R7, 0x4, R12 ;  /* 0x00000004070c7825 */ /* 0x000fe200078e000c */
[----:B-1----:R-:W-:-:S04]  /*0210*/  ISETP.GE.U32.AND P0, PT, R0, UR7, PT ;  /* 0x0000000700007c0c */ /* 0x002fc8000bf06070 */
[----:B------:R-:W4:Y:S01]  /*0220*/  LDG.E R6, desc[UR8][R12.64] ;  /* 0x000000080c067981 */ /* 0x000f22000c1e1900 */
[----:B------:R-:W-:-:S04]  /*0230*/  IMAD R3, R0, UR4, R7 ;  /* 0x0000000400037c24 */ /* 0x000fc8000f8e0207 */
[----:B0-----:R-:W-:-:S05]  /*0240*/  IMAD.WIDE.U32 R4, R3, 0x8, R4 ;  /* 0x0000000803047825 */ /* 0x001fca00078e0004 */
[----:B------:R0:W5:Y:S01]  /*0250*/  @!P0 LDG.E.64.STRONG.SYS R10, desc[UR8][R4.64] ;  /* 0x00000008040a8981 */ /* 0x000162000c1f5b00 */
[----:B--2---:R-:W-:-:S04]  /*0260*/  VIADD R17, R8, 0xffffffff ;  /* 0xffffffff08117836 */ /* 0x004fc80000000000 */
[----:B---3--:R-:W-:-:S05]  /*0270*/  IMAD.WIDE.U32 R2, R17, 0x8, R14 ;  /* 0x0000000811027825 */ /* 0x008fca00078e000e */
[----:B------:R0:W5:Y:S01]  /*0280*/  LDG.E.64 R8, desc[UR8][R2.64] ;  /* 0x0000000802087981 */ /* 0x000162000c1e1b00 */
[----:B----4-:R-:W-:-:S13]  /*0290*/  ISETP.GE.U32.AND P1, PT, R6, R17, PT ;  /* 0x000000110600720c */ /* 0x010fda0003f26070 */
[----:B0-----:R-:W-:Y:S05]  /*02a0*/  @P1 BRA `(.L_x_52) ;  /* 0x0000000000f81947 */ /* 0x001fea0003800000 */
[----:B------:R-:W-:Y:S01]  /*02b0*/  UIADD3 UR4, UPT, UPT, UR5, 0x4, URZ ;  /* 0x0000000405047890 */ /* 0x000fe2000fffe0ff */
[----:B------:R-:W-:Y:S01]  /*02c0*/  IMAD.MOV.U32 R19, RZ, RZ, R6 ;  /* 0x000000ffff137224 */ /* 0x000fe200078e0006 */
[----:B------:R-:W-:Y:S02]  /*02d0*/  UIADD3 UR5, UPT, UPT, UR5, 0x208, URZ ;  /* 0x0000020805057890 */ /* 0x000fe4000fffe0ff */
[----:B------:R-:W-:Y:S02]  /*02e0*/  ULEA UR4, UR6, UR4, 0x18 ;  /* 0x0000000406047291 */ /* 0x000fe4000f8ec0ff */
[----:B------:R-:W-:-:S04]  /*02f0*/  ULEA UR5, UR6, UR5, 0x18 ;  /* 0x0000000506057291 */ /* 0x000fc8000f8ec0ff */
[C---:B------:R-:W-:Y:S02]  /*0300*/  LEA R16, R0.reuse, UR4, 0x2 ;  /* 0x0000000400107c11 */ /* 0x040fe4000f8e10ff */
[----:B------:R-:W-:-:S07]  /*0310*/  LEA R18, R0, UR5, 0x3 ;  /* 0x0000000500127c11 */ /* 0x000fce000f8e18ff */
.L_x_62:
[----:B------:R-:W-:-:S05]  /*0320*/  IMAD.IADD R20, R19, 0x1, -R6 ;  /* 0x0000000113147824 */ /* 0x000fca00078e0a06 */
[----:B------:R-:W-:-:S13]  /*0330*/  LOP3.LUT P0, R20, R20, 0x7f, RZ, 0xc0, !PT ;  /* 0x0000007f14147812 */ /* 0x000fda000780c0ff */
[----:B012---:R-:W-:Y:S05]  /*0340*/  @P0 BRA `(.L_x_53) ;  /* 0x0000000000380947 */ /* 0x007fea0003800000 */
[----:B------:R-:W-:Y:S01]  /*0350*/  IMAD.IADD R23, R0, 0x1, R19 ;  /* 0x0000000100177824 */ /* 0x000fe200078e0213 */
[----:B------:R-:W-:Y:S04]  /*0360*/  BSSY.RECONVERGENT B0, `(.L_x_54) ;  /* 0x000000b000007945 */ /* 0x000fe80003800200 */
[----:B------:R-:W-:-:S13]  /*0370*/  ISETP.GE.AND P0, PT, R23, R17, PT ;  /* 0x000000111700720c */ /* 0x000fda0003f06270 */
[----:B------:R-:W-:Y:S05]  /*0380*/  @P0 BRA `(.L_x_55) ;  /* 0x0000000000200947 */ /* 0x000fea0003800000 */
[----:B------:R-:W0:Y:S08]  /*0390*/  LDC.64 R14, c[0x0][0x3a8] ;  /* 0x0000ea00ff0e7b82 */ /* 0x000e300000000a00 */
[----:B------:R-:W1:Y:S01]  /*03a0*/  LDC.64 R12, c[0x0][0x3b0] ;  /* 0x0000ec00ff0c7b82 */ /* 0x000e620000000a00 */
[----:B0-----:R-:W-:-:S06]  /*03b0*/  IMAD.WIDE R14, R23, 0x4, R14 ;  /* 0x00000004170e7825 */ /* 0x001fcc00078e020e */
[----:B------:R-:W2:Y:S01]  /*03c0*/  LDG.E R15, desc[UR8][R14.64] ;  /* 0x000000080e0f7981 */ /* 0x000ea2000c1e1900 */
[----:B-1----:R-:W-:-:S06]  /*03d0*/  IMAD.WIDE R12, R23, 0x8, R12 ;  /* 0x00000008170c7825 */ /* 0x002fcc00078e020c */
[----:B------:R-:W3:Y:S04]  /*03e0*/  LDG.E.64 R12, desc[UR8][R12.64] ;  /* 0x000000080c0c7981 */ /* 0x000ee8000c1e1b00 */
[----:B--2---:R0:W-:Y:S04]  /*03f0*/  STS [R16], R15 ;  /* 0x0000000f10007388 */ /* 0x0041e80000000800 */
[----:B---3--:R0:W-:Y:S02]  /*0400*/  STS.64 [R18], R12 ;  /* 0x0000000c12007388 */ /* 0x0081e40000000a00 */
.L_x_55:
[----:B------:R-:W-:Y:S05]  /*0410*/  BSYNC.RECONVERGENT B0 ;  /* 0x0000000000007941 */ /* 0x000fea0003800200 */
.L_x_54:
[----:B------:R-:W-:Y:S06]  /*0420*/  BAR.SYNC.DEFER_BLOCKING 0x0 ;  /* 0x0000000000007b1d */ /* 0x000fec0000010000 */
.L_x_53:
        /* <DEDUP_REMOVED lines=15> */
.L_x_57:
[----:B------:R-:W-:Y:S05]  /*0520*/  BSYNC.RECONVERGENT B0 ;  /* 0x0000000000007941 */ /* 0x000fea0003800200 */
.L_x_56:
[----:B------:R-:W-:Y:S05]  /*0530*/  @P1 BRA `(.L_x_58) ;  /* 0x00000000001c1947 */ /* 0x000fea0003800000 */
[----:B------:R-:W1:Y:S02]  /*0540*/  LDCU.64 UR4, c[0x0][0x398] ;  /* 0x00007300ff0477ac */ /* 0x000e640008000a00 */
[----:B-1----:R-:W-:-:S05]  /*0550*/  IADD3 R14, P1, PT, R21, UR4, RZ ;  /* 0x00000004150e7c10 */ /* 0x002fca000ff3e0ff */
[----:B0-----:R-:W-:-:S08]  /*0560*/  IMAD.X R15, RZ, RZ, UR5, P1 ;  /* 0x00000005ff0f7e24 */ /* 0x001fd000088e06ff */
.L_x_59:
[----:B------:R-:W3:Y:S01]  /*0570*/  LDG.E.U8.STRONG.SYS R12, desc[UR8][R14.64] ;  /* 0x000000080e0c7981 */ /* 0x000ee2000c1f5100 */
[----:B------:R-:W-:Y:S05]  /*0580*/  YIELD ;  /* 0x0000000000007946 */ /* 0x000fea0003800000 */
[----:B---3--:R-:W-:-:S13]  /*0590*/  ISETP.NE.AND P1, PT, R12, RZ, PT ;  /* 0x000000ff0c00720c */ /* 0x008fda0003f25270 */
[----:B------:R-:W-:Y:S05]  /*05a0*/  @!P1 BRA `(.L_x_59) ;  /* 0xfffffffc00f09947 */ /* 0x000fea000383ffff */
.L_x_58:
        /* <DEDUP_REMOVED lines=10> */
.L_x_61:
[----:B------:R-:W-:Y:S05]  /*0650*/  BSYNC.RECONVERGENT B0 ;  /* 0x0000000000007941 */ /* 0x000fea0003800200 */
.L_x_60:
[----:B------:R-:W-:-:S05]  /*0660*/  VIADD R19, R19, 0x1 ;  /* 0x0000000113137836 */ /* 0x000fca0000000000 */
[----:B------:R-:W-:-:S13]  /*0670*/  ISETP.NE.AND P1, PT, R19, R17, PT ;  /* 0x000000111300720c */ /* 0x000fda0003f25270 */
[----:B------:R-:W-:Y:S05]  /*0680*/  @P1 BRA `(.L_x_62) ;  /* 0xfffffffc00241947 */ /* 0x000fea000383ffff */
.L_x_52:
        /* <DEDUP_REMOVED lines=20> */
[----:B-1----:R-:W-:Y:S05]  /*07d0*/  CALL.REL.NOINC `($__internal_2_$__cuda_sm20_div_rn_f64_full) ;  /* 0x0000000000487944 */ /* 0x002fea0003c00000 */
[----:B------:R-:W-:Y:S02]  /*07e0*/  IMAD.MOV.U32 R2, RZ, RZ, R14 ;  /* 0x000000ffff027224 */ /* 0x000fe400078e000e */
[----:B------:R-:W-:-:S07]  /*07f0*/  IMAD.MOV.U32 R3, RZ, RZ, R15 ;  /* 0x000000ffff037224 */ /* 0x000fce00078e000f */
.L_x_66:
[----:B------:R-:W-:Y:S05]  /*0800*/  BSYNC.RECONVERGENT B1 ;  /* 0x0000000000017941 */ /* 0x000fea0003800200 */
.L_x_65:
[----:B------:R3:W-:Y:S02]  /*0810*/  STG.E.64.STRONG.SYS desc[UR8][R4.64], R2 ;  /* 0x0000000204007986 */ /* 0x0007e4000c115b08 */
.L_x_64:
[----:B------:R-:W-:Y:S05]  /*0820*/  BSYNC.RECONVERGENT B0 ;  /* 0x0000000000007941 */ /* 0x000fea0003800200 */
.L_x_63:
        /* <DEDUP_REMOVED lines=13> */
        .weak           $__internal_2_$__cuda_sm20_div_rn_f64_full
        .type           $__internal_2_$__cuda_sm20_div_rn_f64_full,@function
        .size           $__internal_2_$__cuda_sm20_div_rn_f64_full,(.L_x_114 - $__internal_2_$__cuda_sm20_div_rn_f64_full)
$__internal_2_$__cuda_sm20_div_rn_f64_full:
        /* <DEDUP_REMOVED lines=69> */
.L_x_68:
        /* <DEDUP_REMOVED lines=16> */
.L_x_71:
[----:B------:R-:W-:Y:S01]  /*0e50*/  LOP3.LUT R15, R13, 0x80000, RZ, 0xfc, !PT ;  /* 0x000800000d0f7812 */ /* 0x000fe200078efcff */
[----:B------:R-:W-:Y:S01]  /*0e60*/  IMAD.MOV.U32 R14, RZ, RZ, R12 ;  /* 0x000000ffff0e7224 */ /* 0x000fe200078e000c */
[----:B------:R-:W-:Y:S06]  /*0e70*/  BRA `(.L_x_69) ;  /* 0x0000000000087947 */ /* 0x000fec0003800000 */
.L_x_70:
[----:B------:R-:W-:Y:S01]  /*0e80*/  LOP3.LUT R15, R3, 0x80000, RZ, 0xfc, !PT ;  /* 0x00080000030f7812 */ /* 0x000fe200078efcff */
[----:B------:R-:W-:-:S07]  /*0e90*/  IMAD.MOV.U32 R14, RZ, RZ, R2 ;  /* 0x000000ffff0e7224 */ /* 0x000fce00078e0002 */
.L_x_69:
[----:B------:R-:W-:Y:S05]  /*0ea0*/  BSYNC.RECONVERGENT B2 ;  /* 0x0000000000027941 */ /* 0x000fea0003800200 */
.L_x_67:
[----:B------:R-:W-:Y:S02]  /*0eb0*/  IMAD.MOV.U32 R2, RZ, RZ, R6 ;  /* 0x000000ffff027224 */ /* 0x000fe400078e0006 */
[----:B------:R-:W-:-:S04]  /*0ec0*/  IMAD.MOV.U32 R3, RZ, RZ, 0x0 ;  /* 0x00000000ff037424 */ /* 0x000fc800078e00ff */
[----:B------:R-:W-:Y:S05]  /*0ed0*/  RET.REL.NODEC R2 `(solve_lower_double) ;  /* 0xfffffff002487950 */ /* 0x000fea0003c3ffff */
.L_x_72:
        /* <DEDUP_REMOVED lines=10> */
.L_x_114:


//--------------------- .text.solve_lower_float   --------------------------
	.section	.text.solve_lower_float,"ax",@progbits
	.align	128
        .global         solve_lower_float
        .type           solve_lower_float,@function
        .size           solve_lower_float,(.L_x_115 - solve_lower_float)
        .other          solve_lower_float,@"STO_CUDA_ENTRY STV_DEFAULT"
solve_lower_float:
.text.solve_lower_float:
        /* <DEDUP_REMOVED lines=13> */
.L_x_74:
[----:B------:R-:W-:Y:S05]  /*00d0*/  BSYNC.RECONVERGENT B0 ;  /* 0x0000000000007941 */ /* 0x000fea0003800200 */
.L_x_73:
        /* <DEDUP_REMOVED lines=16> */
[----:B--2---:R-:W-:-:S05]  /*01e0*/  IMAD.WIDE.U32 R14, R15, 0x4, R6 ;  /* 0x000000040f0e7825 */ /* 0x004fca00078e0006 */
[----:B------:R-:W2:Y:S01]  /*01f0*/  LDG.E R13, desc[UR8][R14.64] ;  /* 0x000000080e0d7981 */ /* 0x000ea2000c1e1900 */
[----:B------:R-:W-:Y:S01]  /*0200*/  IMAD.WIDE.U32 R6, R9, 0x4, R6 ;  /* 0x0000000409067825 */ /* 0x000fe200078e0006 */
[----:B-1----:R-:W-:-:S04]  /*0210*/  ISETP.GE.U32.AND P0, PT, R8, UR7, PT ;  /* 0x0000000708007c0c */ /* 0x002fc8000bf06070 */
[----:B------:R-:W4:Y:S01]  /*0220*/  LDG.E R0, desc[UR8][R6.64] ;  /* 0x0000000806007981 */ /* 0x000f22000c1e1900 */
[----:B------:R-:W-:-:S04]  /*0230*/  IMAD R3, R8, UR4, R9 ;  /* 0x0000000408037c24 */ /* 0x000fc8000f8e0209 */
[----:B0-----:R-:W-:-:S05]  /*0240*/  IMAD.WIDE.U32 R4, R3, 0x4, R4 ;  /* 0x0000000403047825 */ /* 0x001fca00078e0004 */
[----:B------:R0:W5:Y:S01]  /*0250*/  @!P0 LDG.E.STRONG.SYS R11, desc[UR8][R4.64] ;  /* 0x00000008040b8981 */ /* 0x000162000c1f5900 */
[----:B--2---:R-:W-:-:S04]  /*0260*/  VIADD R13, R13, 0xffffffff ;  /* 0xffffffff0d0d7836 */ /* 0x004fc80000000000 */
[----:B---3--:R-:W-:-:S05]  /*0270*/  IMAD.WIDE.U32 R2, R13, 0x4, R16 ;  /* 0x000000040d027825 */ /* 0x008fca00078e0010 */
[----:B------:R0:W5:Y:S01]  /*0280*/  LDG.E R10, desc[UR8][R2.64] ;  /* 0x00000008020a7981 */ /* 0x000162000c1e1900 */
        /* <DEDUP_REMOVED lines=9> */
.L_x_83:
[----:B0-----:R-:W-:-:S05]  /*0320*/  IMAD.IADD R2, R15, 0x1, -R0 ;  /* 0x000000010f027824 */ /* 0x001fca00078e0a00 */
[----:B------:R-:W-:-:S13]  /*0330*/  LOP3.LUT P0, R18, R2, 0x7f, RZ, 0xc0, !PT ;  /* 0x0000007f02127812 */ /* 0x000fda000780c0ff */
[----:B-12---:R-:W-:Y:S05]  /*0340*/  @P0 BRA `(.L_x_76) ;  /* 0x0000000000380947 */ /* 0x006fea0003800000 */
        /* <DEDUP_REMOVED lines=12> */
.L_x_78:
[----:B------:R-:W-:Y:S05]  /*0410*/  BSYNC.RECONVERGENT B0 ;  /* 0x0000000000007941 */ /* 0x000fea0003800200 */
.L_x_77:
[----:B------:R-:W-:Y:S06]  /*0420*/  BAR.SYNC.DEFER_BLOCKING 0x0 ;  /* 0x0000000000007b1d */ /* 0x000fec0000010000 */
.L_x_76:
        /* <DEDUP_REMOVED lines=11> */
.L_x_80:
[----:B0-----:R-:W2:Y:S01]  /*04e0*/  LDG.E.U8.STRONG.SYS R2, desc[UR8][R6.64] ;  /* 0x0000000806027981 */ /* 0x001ea2000c1f5100 */
[----:B------:R-:W-:Y:S05]  /*04f0*/  YIELD ;  /* 0x0000000000007946 */ /* 0x000fea0003800000 */
[----:B--2---:R-:W-:-:S13]  /*0500*/  ISETP.NE.AND P1, PT, R2, RZ, PT ;  /* 0x000000ff0200720c */ /* 0x004fda0003f25270 */
[----:B------:R-:W-:Y:S05]  /*0510*/  @!P1 BRA `(.L_x_80) ;  /* 0xfffffffc00f09947 */ /* 0x000fea000383ffff */
.L_x_79:
        /* <DEDUP_REMOVED lines=10> */
.L_x_82:
[----:B------:R-:W-:Y:S05]  /*05c0*/  BSYNC.RECONVERGENT B0 ;  /* 0x0000000000007941 */ /* 0x000fea0003800200 */
.L_x_81:
[----:B------:R-:W-:-:S05]  /*05d0*/  VIADD R15, R15, 0x1 ;  /* 0x000000010f0f7836 */ /* 0x000fca0000000000 */
[----:B------:R-:W-:-:S13]  /*05e0*/  ISETP.NE.AND P1, PT, R15, R13, PT ;  /* 0x0000000d0f00720c */ /* 0x000fda0003f25270 */
[----:B------:R-:W-:Y:S05]  /*05f0*/  @P1 BRA `(.L_x_83) ;  /* 0xfffffffc00481947 */ /* 0x000fea000383ffff */
.L_x_75:
        /* <DEDUP_REMOVED lines=13> */
[----:B-12---:R-:W-:Y:S05]  /*06d0*/  CALL.REL.NOINC `($__internal_3_$__cuda_sm3x_div_rn_noftz_f32_slowpath) ;  /* 0x0000000000447944 */ /* 0x006fea0003c00000 */
[----:B------:R-:W-:-:S07]  /*06e0*/  IMAD.MOV.U32 R3, RZ, RZ, R0 ;  /* 0x000000ffff037224 */ /* 0x000fce00078e0000 */
.L_x_87:
[----:B------:R-:W-:Y:S05]  /*06f0*/  BSYNC.RECONVERGENT B1 ;  /* 0x0000000000017941 */ /* 0x000fea0003800200 */
.L_x_86:
[----:B------:R3:W-:Y:S02]  /*0700*/  STG.E.STRONG.SYS desc[UR8][R4.64], R3 ;  /* 0x0000000304007986 */ /* 0x0007e4000c115908 */
.L_x_85:
[----:B------:R-:W-:Y:S05]  /*0710*/  BSYNC.RECONVERGENT B0 ;  /* 0x0000000000007941 */ /* 0x000fea0003800200 */
.L_x_84:
        /* <DEDUP_REMOVED lines=13> */
        .weak           $__internal_3_$__cuda_sm3x_div_rn_noftz_f32_slowpath
        .type           $__internal_3_$__cuda_sm3x_div_rn_noftz_f32_slowpath,@function
        .size           $__internal_3_$__cuda_sm3x_div_rn_noftz_f32_slowpath,(.L_x_115 - $__internal_3_$__cuda_sm3x_div_rn_noftz_f32_slowpath)
$__internal_3_$__cuda_sm3x_div_rn_noftz_f32_slowpath:
        /* <DEDUP_REMOVED lines=35> */
.L_x_89:
        /* <DEDUP_REMOVED lines=51> */
.L_x_96:
[----:B------:R-:W-:-:S04]  /*0d50*/  LOP3.LUT R0, R0, 0x80000000, RZ, 0xc0, !PT ;  /* 0x8000000000007812 */ /* 0x000fc800078ec0ff */
[----:B------:R-:W-:Y:S01]  /*0d60*/  LOP3.LUT R0, R0, 0x7f800000, RZ, 0xfc, !PT ;  /* 0x7f80000000007812 */ /* 0x000fe200078efcff */
[----:B------:R-:W-:Y:S06]  /*0d70*/  BRA `(.L_x_97) ;  /* 0x0000000000047947 */ /* 0x000fec0003800000 */
.L_x_95:
[----:B------:R-:W-:-:S07]  /*0d80*/  IMAD R0, R7, 0x800000, R0 ;  /* 0x0080000007007824 */ /* 0x000fce00078e0200 */
.L_x_97:
[----:B------:R-:W-:Y:S05]  /*0d90*/  BSYNC.RECONVERGENT B3 ;  /* 0x0000000000037941 */ /* 0x000fea0003800200 */
.L_x_94:
[----:B------:R-:W-:Y:S05]  /*0da0*/  BRA `(.L_x_98) ;  /* 0x0000000000207947 */ /* 0x000fea0003800000 */
.L_x_93:
[----:B------:R-:W-:-:S04]  /*0db0*/  LOP3.LUT R0, R10, 0x80000000, R3, 0x48, !PT ;  /* 0x800000000a007812 */ /* 0x000fc800078e4803 */
[----:B------:R-:W-:Y:S01]  /*0dc0*/  LOP3.LUT R0, R0, 0x7f800000, RZ, 0xfc, !PT ;  /* 0x7f80000000007812 */ /* 0x000fe200078efcff */
[----:B------:R-:W-:Y:S06]  /*0dd0*/  BRA `(.L_x_98) ;  /* 0x0000000000147947 */ /* 0x000fec0003800000 */
.L_x_92:
[----:B------:R-:W-:Y:S01]  /*0de0*/  LOP3.LUT R0, R10, 0x80000000, R3, 0x48, !PT ;  /* 0x800000000a007812 */ /* 0x000fe200078e4803 */
[----:B------:R-:W-:Y:S06]  /*0df0*/  BRA `(.L_x_98) ;  /* 0x00000000000c7947 */ /* 0x000fec0003800000 */
.L_x_91:
[----:B------:R-:W0:Y:S01]  /*0e00*/  MUFU.RSQ R0, -QNAN ;  /* 0xffc0000000007908 */ /* 0x000e220000001400 */
[----:B------:R-:W-:Y:S05]  /*0e10*/  BRA `(.L_x_98) ;  /* 0x0000000000047947 */ /* 0x000fea0003800000 */
.L_x_90:
[----:B------:R-:W-:-:S07]  /*0e20*/  FADD.FTZ R0, R3, R0 ;  /* 0x0000000003007221 */ /* 0x000fce0000010000 */
.L_x_98:
[----:B------:R-:W-:Y:S05]  /*0e30*/  BSYNC.RECONVERGENT B2 ;  /* 0x0000000000027941 */ /* 0x000fea0003800200 */
.L_x_88:
[----:B------:R-:W-:-:S04]  /*0e40*/  IMAD.MOV.U32 R3, RZ, RZ, 0x0 ;  /* 0x00000000ff037424 */ /* 0x000fc800078e00ff */
[----:B0-----:R-:W-:Y:S05]  /*0e50*/  RET.REL.NODEC R2 `(solve_lower_float) ;  /* 0xfffffff002687950 */ /* 0x001fea0003c3ffff */
.L_x_99:
        /* <DEDUP_REMOVED lines=10> */
.L_x_115:


//--------------------- .text.analysis_upper      --------------------------
	.section	.text.analysis_upper,"ax",@progbits
	.align	128
        .global         analysis_upper
        .type           analysis_upper,@function
        .size           analysis_upper,(.L_x_120 - analysis_upper)
        .other          analysis_upper,@"STO_CUDA_ENTRY STV_DEFAULT"
analysis_upper:
.text.analysis_upper:
[----:B------:R-:W-:Y:S01]  /*0000*/  LDC R1, c[0x0][0x37c] ;  /* 0x0000df00ff017b82 */ /* 0x000fe20000000800 */
[----:B------:R-:W0:Y:S01]  /*0010*/  S2R R7, SR_LANEID ;  /* 0x0000000000077919 */ /* 0x000e220000000000 */
[----:B------:R-:W-:-:S06]  /*0020*/  VOTEU.ANY UR4, UPT, PT ;  /* 0x0000000000047886 */ /* 0x000fcc00038e0100 */
[----:B------:R-:W1:Y:S01]  /*0030*/  LDC.64 R2, c[0x4][RZ] ;  /* 0x01000000ff027b82 */ /* 0x000e620000000a00 */
[----:B------:R-:W0:Y:S01]  /*0040*/  FLO.U32 R6, UR4 ;  /* 0x0000000400067d00 */ /* 0x000e2200080e0000 */
[----:B------:R-:W1:Y:S07]  /*0050*/  LDCU.64 UR6, c[0x0][0x358] ;  /* 0x00006b00ff0677ac */ /* 0x000e6e0008000a00 */
[----:B------:R-:W1:Y:S01]  /*0060*/  POPC R5, UR4 ;  /* 0x0000000400057d09 */ /* 0x000e620008000000 */
[----:B0-----:R-:W-:-:S13]  /*0070*/  ISETP.EQ.U32.AND P0, PT, R6, R7, PT ;  /* 0x000000070600720c */ /* 0x001fda0003f02070 */
[----:B-1----:R-:W2:Y:S01]  /*0080*/  @P0 ATOMG.E.ADD.STRONG.GPU PT, R3, desc[UR6][R2.64], R5 ;  /* 0x80000005020309a8 */ /* 0x002ea200081ef106 */
[----:B------:R-:W0:Y:S02]  /*0090*/  S2R R0, SR_LTMASK ;  /* 0x0000000000007919 */ /* 0x000e240000003900 */
[----:B0-----:R-:W-:Y:S01]  /*00a0*/  LOP3.LUT R7, R0, UR4, RZ, 0xc0, !PT ;  /* 0x0000000400077c12 */ /* 0x001fe2000f8ec0ff */
[----:B------:R-:W0:Y:S05]  /*00b0*/  LDCU UR4, c[0x0][0x380] ;  /* 0x00007000ff0477ac */ /* 0x000e2a0008000800 */
[----:B------:R-:W1:Y:S01]  /*00c0*/  POPC R7, R7 ;  /* 0x0000000700077309 */ /* 0x000e620000000000 */
[----:B--2---:R-:W1:Y:S02]  /*00d0*/  SHFL.IDX PT, R4, R3, R6, 0x1f ;  /* 0x00001f0603047589 */ /* 0x004e6400000e0000 */
[----:B-1----:R-:W-:-:S05]  /*00e0*/  IMAD.IADD R4, R4, 0x1, R7 ;  /* 0x0000000104047824 */ /* 0x002fca00078e0207 */
[----:B------:R-:W-:-:S05]  /*00f0*/  LOP3.LUT R0, RZ, R4, RZ, 0x33, !PT ;  /* 0x00000004ff007212 */ /* 0x000fca00078e33ff */
[----:B0-----:R-:W-:-:S05]  /*0100*/  VIADD R0, R0, UR4 ;  /* 0x0000000400007c36 */ /* 0x001fca0008000000 */
[----:B------:R-:W-:-:S13]  /*0110*/  ISETP.GE.AND P0, PT, R0, RZ, PT ;  /* 0x000000ff0000720c */ /* 0x000fda0003f06270 */
[----:B------:R-:W-:Y:S05]  /*0120*/  @!P0 EXIT ;  /* 0x000000000000894d */ /* 0x000fea0003800000 */
[----:B------:R-:W0:Y:S01]  /*0130*/  LDC.64 R2, c[0x0][0x3a0] ;  /* 0x0000e800ff027b82 */ /* 0x000e220000000a00 */
[----:B------:R-:W-:-:S05]  /*0140*/  IADD3 R5, PT, PT, -R4, UR4, RZ ;  /* 0x0000000404057c10 */ /* 0x000fca000fffe1ff */
[----:B0-----:R-:W-:-:S04]  /*0150*/  IMAD.WIDE R4, R5, 0x4, R2 ;  /* 0x0000000405047825 */ /* 0x001fc800078e0202 */
[----:B------:R-:W-:Y:S02]  /*0160*/  IMAD.WIDE.U32 R2, R0, 0x4, R2 ;  /* 0x0000000400027825 */ /* 0x000fe400078e0002 */
[----:B------:R-:W2:Y:S04]  /*0170*/  LDG.E R4, desc[UR6][R4.64] ;  /* 0x0000000604047981 */ /* 0x000ea8000c1e1900 */
[----:B------:R-:W3:Y:S01]  /*0180*/  LDG.E R6, desc[UR6][R2.64] ;  /* 0x0000000602067981 */ /* 0x000ee2000c1e1900 */
[----:B------:R-:W-:Y:S01]  /*0190*/  BSSY B0, `(.L_x_100) ;  /* 0x000001b000007945 */ /* 0x000fe20003800000 */
[----:B------:R-:W-:Y:S02]  /*01a0*/  IMAD.MOV.U32 R9, RZ, RZ, RZ ;  /* 0x000000ffff097224 */ /* 0x000fe400078e00ff */
[----:B--2---:R-:W-:-:S05]  /*01b0*/  VIADD R7, R4, 0xffffffff ;  /* 0xffffffff04077836 */ /* 0x004fca0000000000 */
[----:B---3--:R-:W-:-:S13]  /*01c0*/  ISETP.GT.U32.AND P0, PT, R7, R6, PT ;  /* 0x000000060700720c */ /* 0x008fda0003f04070 */
[----:B------:R-:W-:Y:S05]  /*01d0*/  @!P0 BRA `(.L_x_101) ;  /* 0x0000000000588947 */ /* 0x000fea0003800000 */
[----:B------:R-:W-:-:S07]  /*01e0*/  IMAD.MOV.U32 R9, RZ, RZ, RZ ;  /* 0x000000ffff097224 */ /* 0x000fce00078e00ff */
.L_x_104:
[----:B------:R-:W0:Y:S02]  /*01f0*/  LDC.64 R2, c[0x0][0x3a8] ;  /* 0x0000ea00ff027b82 */ /* 0x000e240000000a00 */
[----:B0-----:R-:W-:-:S05]  /*0200*/  IMAD.WIDE.U32 R2, R7, 0x4, R2 ;  /* 0x0000000407027825 */ /* 0x001fca00078e0002 */
[----:B------:R-:W2:Y:S01]  /*0210*/  LDG.E R11, desc[UR6][R2.64] ;  /* 0x00000006020b7981 */ /* 0x000ea2000c1e1900 */
[----:B------:R-:W-:Y:S05]  /*0220*/  YIELD ;  /* 0x0000000000007946 */ /* 0x000fea0003800000 */
[----:B------:R-:W2:Y:S01]  /*0230*/  LDCU.64 UR4, c[0x0][0x390] ;  /* 0x00007200ff0477ac */ /* 0x000ea20008000a00 */
[----:B------:R-:W-:Y:S01]  /*0240*/  IADD3 R7, PT, PT, R7, -0x1, RZ ;  /* 0xffffffff07077810 */ /* 0x000fe20007ffe0ff */
[----:B------:R-:W-:Y:S03]  /*0250*/  BSSY B1, `(.L_x_102) ;  /* 0x0000008000017945 */ /* 0x000fe60003800000 */
[----:B------:R-:W-:-:S02]  /*0260*/  ISETP.GT.U32.AND P0, PT, R7, R6, PT ;  /* 0x000000060700720c */ /* 0x000fc40003f04070 */
[----:B--2---:R-:W-:-:S05]  /*0270*/  IADD3 R4, P1, PT, R11, UR4, RZ ;  /* 0x000000040b047c10 */ /* 0x004fca000ff3e0ff */
[----:B------:R-:W-:-:S08]  /*0280*/  IMAD.X R5, RZ, RZ, UR5, P1 ;  /* 0x00000005ff057e24 */ /* 0x000fd000088e06ff */
.L_x_103:
[----:B------:R-:W2:Y:S01]  /*0290*/  LDG.E.U8.STRONG.SYS R2, desc[UR6][R4.64] ;  /* 0x0000000604027981 */ /* 0x000ea2000c1f5100 */
[----:B------:R-:W-:Y:S05]  /*02a0*/  YIELD ;  /* 0x0000000000007946 */ /* 0x000fea0003800000 */
[----:B--2---:R-:W-:-:S13]  /*02b0*/  ISETP.NE.AND P1, PT, R2, RZ, PT ;  /* 0x000000ff0200720c */ /* 0x004fda0003f25270 */
[----:B------:R-:W-:Y:S05]  /*02c0*/  @!P1 BRA `(.L_x_103) ;  /* 0xfffffffc00f09947 */ /* 0x000fea000383ffff */
[----:B------:R-:W-:Y:S05]  /*02d0*/  BSYNC B1 ;  /* 0x0000000000017941 */ /* 0x000fea0003800000 */
.L_x_102:
[----:B------:R-:W0:Y:S02]  /*02e0*/  LDC.64 R2, c[0x0][0x398] ;  /* 0x0000e600ff027b82 */ /* 0x000e240000000a00 */
[----:B0-----:R-:W-:-:S06]  /*02f0*/  IMAD.WIDE.U32 R2, R11, 0x4, R2 ;  /* 0x000000040b027825 */ /* 0x001fcc00078e0002 */
[----:B------:R-:W2:Y:S02]  /*0300*/  LDG.E.STRONG.SYS R2, desc[UR6][R2.64] ;  /* 0x0000000602027981 */ /* 0x000ea4000c1f5900 */
[----:B--2---:R-:W-:-:S13]  /*0310*/  ISETP.GT.U32.AND P1, PT, R9, R2, PT ;  /* 0x000000020900720c */ /* 0x004fda0003f24070 */
[----:B------:R-:W-:Y:S01]  /*0320*/  @!P1 VIADD R9, R2, 0x1 ;  /* 0x0000000102099836 */ /* 0x000fe20000000000 */
[----:B------:R-:W-:Y:S06]  /*0330*/  @P0 BRA `(.L_x_104) ;  /* 0xfffffffc00ac0947 */ /* 0x000fec000383ffff */
.L_x_101:
[----:B------:R-:W-:Y:S05]  /*0340*/  BSYNC B0 ;  /* 0x0000000000007941 */ /* 0x000fea0003800000 */
.L_x_100:
[----:B------:R-:W0:Y:S01]  /*0350*/  S2R R4, SR_LANEID ;  /* 0x0000000000047919 */ /* 0x000e220000000000 */
[----:B------:R-:W-:Y:S01]  /*0360*/  CREDUX.MAX UR5, R9 ;  /* 0x00000000090572cc */ /* 0x000fe20000000000 */
[----:B------:R-:W-:Y:S01]  /*0370*/  VOTEU.ANY UR4, UPT, PT ;  /* 0x0000000000047886 */ /* 0x000fe200038e0100 */
[----:B------:R-:W1:Y:S01]  /*0380*/  LDC.64 R2, c[0x0][0x388] ;  /* 0x0000e200ff027b82 */ /* 0x000e620000000a00 */
[----:B------:R-:W-:-:S10]  /*0390*/  UFLO.U32 UR4, UR4 ;  /* 0x00000004000472bd */ /* 0x000fd400080e0000 */
[----:B------:R-:W-:Y:S02]  /*03a0*/  IMAD.U32 R11, RZ, RZ, UR5 ;  /* 0x00000005ff0b7e24 */ /* 0x000fe4000f8e00ff */
[----:B------:R-:W-:Y:S01]  /*03b0*/  HFMA2 R8, -RZ, RZ, 0, 5.9604644775390625e-08 ;  /* 0x00000001ff087431 */ /* 0x000fe200000001ff */
[----:B0-----:R-:W-:Y:S01]  /*03c0*/  ISETP.EQ.U32.AND P0, PT, R4, UR4, PT ;  /* 0x0000000404007c0c */ /* 0x001fe2000bf02070 */
[----:B------:R-:W0:Y:S01]  /*03d0*/  LDCU.64 UR4, c[0x0][0x390] ;  /* 0x00007200ff0477ac */ /* 0x000e220008000a00 */
[----:B------:R-:W2:Y:S11]  /*03e0*/  LDC.64 R4, c[0x0][0x398] ;  /* 0x0000e600ff047b82 */ /* 0x000eb60000000a00 */
[----:B-1----:R1:W-:Y:S01]  /*03f0*/  @P0 REDG.E.MAX.STRONG.GPU desc[UR6][R2.64], R11 ;  /* 0x0000000b0200098e */ /* 0x0023e2000d12e106 */
[----:B------:R-:W-:-:S02]  /*0400*/  ISETP.NE.AND P0, PT, R0, RZ, PT ;  /* 0x000000ff0000720c */ /* 0x000fc40003f05270 */
[----:B0-----:R-:W-:-:S05]  /*0410*/  IADD3 R6, P1, PT, R0, UR4, RZ ;  /* 0x0000000400067c10 */ /* 0x001fca000ff3e0ff */
[----:B------:R-:W-:Y:S01]  /*0420*/  IMAD.X R7, RZ, RZ, UR5, P1 ;  /* 0x00000005ff077e24 */ /* 0x000fe200088e06ff */
[----:B-1----:R-:W-:Y:S01]  /*0430*/  PRMT R3, R8, 0x7610, R3 ;  /* 0x0000761008037816 */ /* 0x002fe20000000003 */
[----:B--2---:R-:W-:-:S05]  /*0440*/  IMAD.WIDE.U32 R4, R0, 0x4, R4 ;  /* 0x0000000400047825 */ /* 0x004fca00078e0004 */
[----:B------:R0:W-:Y:S04]  /*0450*/  STG.E.STRONG.SYS desc[UR6][R4.64], R9 ;  /* 0x0000000904007986 */ /* 0x0001e8000c115906 */
[----:B------:R0:W-:Y:S01]  /*0460*/  STG.E.U8.STRONG.SYS desc[UR6][R6.64], R3 ;  /* 0x0000000306007986 */ /* 0x0001e2000c115106 */
[----:B------:R-:W-:Y:S05]  /*0470*/  @P0 EXIT ;  /* 0x000000000000094d */ /* 0x000fea0003800000 */
[----:B0-----:R-:W0:Y:S02]  /*0480*/  LDC.64 R2, c[0x4][RZ] ;  /* 0x01000000ff027b82 */ /* 0x001e240000000a00 */
[----:B0-----:R-:W-:Y:S01]  /*0490*/  STG.E desc[UR6][R2.64], RZ ;  /* 0x000000ff02007986 */ /* 0x001fe2000c101906 */
[----:B------:R-:W-:Y:S05]  /*04a0*/  EXIT ;  /* 0x000000000000794d */ /* 0x000fea0003800000 */
.L_x_105:
        /* <DEDUP_REMOVED lines=13> */
.L_x_120:


//--------------------- .text.analysis_lower      --------------------------
	.section	.text.analysis_lower,"ax",@progbits
	.align	128
        .global         analysis_lower
        .type           analysis_lower,@function
        .size           analysis_lower,(.L_x_121 - analysis_lower)
        .other          analysis_lower,@"STO_CUDA_ENTRY STV_DEFAULT"
analysis_lower:
.text.analysis_lower:
        /* <DEDUP_REMOVED lines=11> */
[----:B------:R-:W0:Y:S03]  /*00b0*/  LDCU UR4, c[0x0][0x380] ;  /* 0x00007000ff0477ac */ /* 0x000e260008000800 */
[----:B------:R-:W1:Y:S01]  /*00c0*/  POPC R7, R6 ;  /* 0x0000000600077309 */ /* 0x000e620000000000 */
[----:B--2---:R-:W1:Y:S02]  /*00d0*/  SHFL.IDX PT, R0, R3, R4, 0x1f ;  /* 0x00001f0403007589 */ /* 0x004e6400000e0000 */
[----:B-1----:R-:W-:-:S05]  /*00e0*/  IMAD.IADD R0, R0, 0x1, R7 ;  /* 0x0000000100007824 */ /* 0x002fca00078e0207 */
[----:B0-----:R-:W-:-:S13]  /*00f0*/  ISETP.GE.U32.AND P0, PT, R0, UR4, PT ;  /* 0x0000000400007c0c */ /* 0x001fda000bf06070 */
[----:B------:R-:W-:Y:S05]  /*0100*/  @P0 EXIT ;  /* 0x000000000000094d */ /* 0x000fea0003800000 */
[----:B------:R-:W0:Y:S02]  /*0110*/  LDC.64 R2, c[0x0][0x3a0] ;  /* 0x0000e800ff027b82 */ /* 0x000e240000000a00 */
[----:B0-----:R-:W-:-:S05]  /*0120*/  IMAD.WIDE R2, R0, 0x4, R2 ;  /* 0x0000000400027825 */ /* 0x001fca00078e0202 */
[----:B------:R-:W2:Y:S04]  /*0130*/  LDG.E R5, desc[UR6][R2.64+0x4] ;  /* 0x0000040602057981 */ /* 0x000ea8000c1e1900 */
[----:B------:R-:W3:Y:S01]  /*0140*/  LDG.E R4, desc[UR6][R2.64] ;  /* 0x0000000602047981 */ /* 0x000ee2000c1e1900 */
[----:B------:R-:W-:Y:S01]  /*0150*/  BSSY B0, `(.L_x_106) ;  /* 0x000001c000007945 */ /* 0x000fe20003800000 */
[----:B------:R-:W-:Y:S02]  /*0160*/  IMAD.MOV.U32 R9, RZ, RZ, RZ ;  /* 0x000000ffff097224 */ /* 0x000fe400078e00ff */
[----:B--2---:R-:W-:-:S05]  /*0170*/  VIADD R7, R5, 0xffffffff ;  /* 0xffffffff05077836 */ /* 0x004fca0000000000 */
[----:B---3--:R-:W-:-:S13]  /*0180*/  ISETP.GE.U32.AND P0, PT, R4, R7, PT ;  /* 0x000000070400720c */ /* 0x008fda0003f06070 */
[----:B------:R-:W-:Y:S05]  /*0190*/  @P0 BRA `(.L_x_107) ;  /* 0x00000000005c0947 */ /* 0x000fea0003800000 */
[----:B------:R-:W-:Y:S02]  /*01a0*/  IMAD.MOV.U32 R6, RZ, RZ, R4 ;  /* 0x000000ffff067224 */ /* 0x000fe400078e0004 */
[----:B------:R-:W-:-:S07]  /*01b0*/  IMAD.MOV.U32 R9, RZ, RZ, RZ ;  /* 0x000000ffff097224 */ /* 0x000fce00078e00ff */
.L_x_110:
[----:B------:R-:W0:Y:S02]  /*01c0*/  LDC.64 R2, c[0x0][0x3a8] ;  /* 0x0000ea00ff027b82 */ /* 0x000e240000000a00 */
[----:B0-----:R-:W-:-:S05]  /*01d0*/  IMAD.WIDE.U32 R2, R6, 0x4, R2 ;  /* 0x0000000406027825 */ /* 0x001fca00078e0002 */
[----:B------:R-:W2:Y:S01]  /*01e0*/  LDG.E R11, desc[UR6][R2.64] ;  /* 0x00000006020b7981 */ /* 0x000ea2000c1e1900 */
[----:B------:R-:W-:Y:S05]  /*01f0*/  YIELD ;  /* 0x0000000000007946 */ /* 0x000fea0003800000 */
[----:B------:R-:W2:Y:S01]  /*0200*/  LDCU.64 UR4, c[0x0][0x390] ;  /* 0x00007200ff0477ac */ /* 0x000ea20008000a00 */
[----:B------:R-:W-:Y:S01]  /*0210*/  VIADD R6, R6, 0x1 ;  /* 0x0000000106067836 */ /* 0x000fe20000000000 */
[----:B------:R-:W-:Y:S04]  /*0220*/  BSSY B1, `(.L_x_108) ;  /* 0x0000008000017945 */ /* 0x000fe80003800000 */
[----:B------:R-:W-:-:S02]  /*0230*/  ISETP.NE.AND P0, PT, R6, R7, PT ;  /* 0x000000070600720c */ /* 0x000fc40003f05270 */
[----:B--2---:R-:W-:-:S05]  /*0240*/  IADD3 R4, P1, PT, R11, UR4, RZ ;  /* 0x000000040b047c10 */ /* 0x004fca000ff3e0ff */
[----:B------:R-:W-:-:S08]  /*0250*/  IMAD.X R5, RZ, RZ, UR5, P1 ;  /* 0x00000005ff057e24 */ /* 0x000fd000088e06ff */
.L_x_109:
[----:B------:R-:W2:Y:S01]  /*0260*/  LDG.E.U8.STRONG.SYS R2, desc[UR6][R4.64] ;  /* 0x0000000604027981 */ /* 0x000ea2000c1f5100 */
[----:B------:R-:W-:Y:S05]  /*0270*/  YIELD ;  /* 0x0000000000007946 */ /* 0x000fea0003800000 */
[----:B--2---:R-:W-:-:S13]  /*0280*/  ISETP.NE.AND P1, PT, R2, RZ, PT ;  /* 0x000000ff0200720c */ /* 0x004fda0003f25270 */
[----:B------:R-:W-:Y:S05]  /*0290*/  @!P1 BRA `(.L_x_109) ;  /* 0xfffffffc00f09947 */ /* 0x000fea000383ffff */
[----:B------:R-:W-:Y:S05]  /*02a0*/  BSYNC B1 ;  /* 0x0000000000017941 */ /* 0x000fea0003800000 */
.L_x_108:
[----:B------:R-:W0:Y:S02]  /*02b0*/  LDC.64 R2, c[0x0][0x398] ;  /* 0x0000e600ff027b82 */ /* 0x000e240000000a00 */
[----:B0-----:R-:W-:-:S06]  /*02c0*/  IMAD.WIDE.U32 R2, R11, 0x4, R2 ;  /* 0x000000040b027825 */ /* 0x001fcc00078e0002 */
[----:B------:R-:W2:Y:S02]  /*02d0*/  LDG.E.STRONG.SYS R2, desc[UR6][R2.64] ;  /* 0x0000000602027981 */ /* 0x000ea4000c1f5900 */
[----:B--2---:R-:W-:-:S13]  /*02e0*/  ISETP.GT.U32.AND P1, PT, R9, R2, PT ;  /* 0x000000020900720c */ /* 0x004fda0003f24070 */
[----:B------:R-:W-:Y:S01]  /*02f0*/  @!P1 VIADD R9, R2, 0x1 ;  /* 0x0000000102099836 */ /* 0x000fe20000000000 */
[----:B------:R-:W-:Y:S06]  /*0300*/  @P0 BRA `(.L_x_110) ;  /* 0xfffffffc00ac0947 */ /* 0x000fec000383ffff */
.L_x_107:
[----:B------:R-:W-:Y:S05]  /*0310*/  BSYNC B0 ;  /* 0x0000000000007941 */ /* 0x000fea0003800000 */
.L_x_106:
[----:B------:R-:W0:Y:S01]  /*0320*/  S2R R4, SR_LANEID ;  /* 0x0000000000047919 */ /* 0x000e220000000000 */
[----:B------:R-:W-:Y:S01]  /*0330*/  VOTEU.ANY UR4, UPT, PT ;  /* 0x0000000000047886 */ /* 0x000fe200038e0100 */
[----:B------:R-:W1:Y:S01]  /*0340*/  LDC.64 R2, c[0x0][0x388] ;  /* 0x0000e200ff027b82 */ /* 0x000e620000000a00 */
[----:B------:R-:W-:Y:S01]  /*0350*/  UFLO.U32 UR4, UR4 ;  /* 0x00000004000472bd */ /* 0x000fe200080e0000 */
[----:B------:R-:W-:Y:S01]  /*0360*/  CREDUX.MAX UR5, R9 ;  /* 0x00000000090572cc */ /* 0x000fe20000000000 */
[----:B------:R-:W2:Y:S01]  /*0370*/  LDCU.64 UR8, c[0x0][0x390] ;  /* 0x00007200ff0877ac */ /* 0x000ea20008000a00 */
[----:B------:R-:W-:-:S11]  /*0380*/  IMAD.MOV.U32 R8, RZ, RZ, 0x1 ;  /* 0x00000001ff087424 */ /* 0x000fd600078e00ff */
[----:B------:R-:W-:Y:S01]  /*0390*/  IMAD.U32 R11, RZ, RZ, UR5 ;  /* 0x00000005ff0b7e24 */ /* 0x000fe2000f8e00ff */
[----:B0-----:R-:W-:Y:S01]  /*03a0*/  ISETP.EQ.U32.AND P0, PT, R4, UR4, PT ;  /* 0x0000000404007c0c */ /* 0x001fe2000bf02070 */
[----:B------:R-:W0:Y:S01]  /*03b0*/  LDCU UR4, c[0x0][0x380] ;  /* 0x00007000ff0477ac */ /* 0x000e220008000800 */
[----:B------:R-:W3:Y:S01]  /*03c0*/  LDC.64 R4, c[0x0][0x398] ;  /* 0x0000e600ff047b82 */ /* 0x000ee20000000a00 */
[----:B--2---:R-:W-:-:S10]  /*03d0*/  IADD3 R6, P1, PT, R0, UR8, RZ ;  /* 0x0000000800067c10 */ /* 0x004fd4000ff3e0ff */
[----:B-1----:R1:W-:Y:S01]  /*03e0*/  @P0 REDG.E.MAX.STRONG.GPU desc[UR6][R2.64], R11 ;  /* 0x0000000b0200098e */ /* 0x0023e2000d12e106 */
[----:B------:R-:W-:Y:S01]  /*03f0*/  LEA.HI.X.SX32 R7, R0, UR9, 0x1, P1 ;  /* 0x0000000900077c11 */ /* 0x000fe200088f0eff */
[----:B0-----:R-:W-:-:S06]  /*0400*/  UIADD3 UR4, UPT, UPT, UR4, -0x1, URZ ;  /* 0xffffffff04047890 */ /* 0x001fcc000fffe0ff */
[C---:B------:R-:W-:Y:S01]  /*0410*/  ISETP.NE.AND P0, PT, R0.reuse, UR4, PT ;  /* 0x0000000400007c0c */ /* 0x040fe2000bf05270 */
[----:B---3--:R-:W-:Y:S01]  /*0420*/  IMAD.WIDE R4, R0, 0x4, R4 ;  /* 0x0000000400047825 */ /* 0x008fe200078e0204 */
[----:B-1----:R-:W-:-:S04]  /*0430*/  PRMT R3, R8, 0x7610, R3 ;  /* 0x0000761008037816 */ /* 0x002fc80000000003 */
[----:B------:R0:W-:Y:S04]  /*0440*/  STG.E.STRONG.SYS desc[UR6][R4.64], R9 ;  /* 0x0000000904007986 */ /* 0x0001e8000c115906 */
[----:B------:R0:W-:Y:S03]  /*0450*/  STG.E.U8.STRONG.SYS desc[UR6][R6.64], R3 ;  /* 0x0000000306007986 */ /* 0x0001e6000c115106 */
[----:B------:R-:W-:Y:S05]  /*0460*/  @P0 EXIT ;  /* 0x000000000000094d */ /* 0x000fea0003800000 */
[----:B0-----:R-:W0:Y:S02]  /*0470*/  LDC.64 R2, c[0x4][RZ] ;  /* 0x01000000ff027b82 */ /* 0x001e240000000a00 */
[----:B0-----:R-:W-:Y:S01]  /*0480*/  STG.E desc[UR6][R2.64], RZ ;  /* 0x000000ff02007986 */ /* 0x001fe2000c101906 */
[----:B------:R-:W-:Y:S05]  /*0490*/  EXIT ;  /* 0x000000000000794d */ /* 0x000fea0003800000 */
.L_x_111:
        /* <DEDUP_REMOVED lines=14> */
.L_x_121:


//--------------------- .nv.shared.solve_upper_double --------------------------
	.section	.nv.shared.solve_upper_double,"aw",@nobits
	.sectionflags	@""
	.align	8
.nv.shared.solve_upper_double:
	.zero		2568


//--------------------- .nv.shared.reserved.0     --------------------------
	.section	.nv.shared.reserved.0,"aw",@nobits
	.weak		__nv_reservedSMEM_offset_0_alias
	.size		__nv_reservedSMEM_offset_0_alias, 0, 64
	.other		__nv_reservedSMEM_offset_0_alias,@"STO_CUDA_RESERVED_SHARED STV_DEFAULT"
__nv_reservedSMEM_offset_0_alias:
	.zero		0
	.zero		64


//--------------------- .nv.global                --------------------------
	.section	.nv.global,"aw",@nobits
	.align	4
.nv.global:
	.type		row_idx,@object
	.size		row_idx,(.L_0 - row_idx)
row_idx:
	.zero		4
.L_0:


//--------------------- .nv.shared.solve_upper_float --------------------------
	.section	.nv.shared.solve_upper_float,"aw",@nobits
	.sectionflags	@""
	.align	4
.nv.shared.solve_upper_float:
	.zero		2052


//--------------------- .nv.shared.solve_lower_double --------------------------
	.section	.nv.shared.solve_lower_double,"aw",@nobits
	.sectionflags	@""
	.align	8
.nv.shared.solve_lower_double:
	.zero		2568


//--------------------- .nv.shared.solve_lower_float --------------------------
	.section	.nv.shared.solve_lower_float,"aw",@nobits
	.sectionflags	@""
	.align	4
.nv.shared.solve_lower_float:
	.zero		2052


//--------------------- .nv.constant0.solve_upper_double --------------------------
	.section	.nv.constant0.solve_upper_double,"a",@progbits
	.sectionflags	@""
	.align	4
.nv.constant0.solve_upper_double:
	.zero		960


//--------------------- .nv.constant0.solve_upper_float --------------------------
	.section	.nv.constant0.solve_upper_float,"a",@progbits
	.sectionflags	@""
	.align	4
.nv.constant0.solve_upper_float:
	.zero		960


//--------------------- .nv.constant0.solve_lower_double --------------------------
	.section	.nv.constant0.solve_lower_double,"a",@progbits
	.sectionflags	@""
	.align	4
.nv.constant0.solve_lower_double:
	.zero		960


//--------------------- .nv.constant0.solve_lower_float --------------------------
	.section	.nv.constant0.solve_lower_float,"a",@progbits
	.sectionflags	@""
	.align	4
.nv.constant0.solve_lower_float:
	.zero		960


//--------------------- .nv.constant0.analysis_upper --------------------------
	.section	.nv.constant0.analysis_upper,"a",@progbits
	.sectionflags	@""
	.align	4
.nv.constant0.analysis_upper:
	.zero		944


//--------------------- .nv.constant0.analysis_lower --------------------------
	.section	.nv.constant0.analysis_lower,"a",@progbits
	.sectionflags	@""
	.align	4
.nv.constant0.analysis_lower:
	.zero		944


//--------------------- SYMBOLS --------------------------

	.type		.nv.reservedSmem.offset0,@object
	.size		.nv.reservedSmem.offset0,0x4
	.type		.nv.reservedSmem.cap,@object
	.size		.nv.reservedSmem.cap,0x4
